	.target	sm_90a

	.elftype	@"ET_EXEC"


//--------------------- .note.nv.tkinfo           --------------------------
	.section	.note.nv.tkinfo,"",@"SHT_NOTE"
	.sectionflags	@"SHF_NOTE_NV_TKINFO"
	.tkinfo
        /*0018*/ 	.word	0x00000002
        /*0030*/ 	.string	""
        /*0030*/ 	.string	"ptxas"
        /*0030*/ 	.string	"Cuda compilation tools, release 13.0, V13.0.88"
        /*0030*/ 	.string	"Build cuda_13.0.r13.0/compiler.36424714_0"
        /*0030*/ 	.string	"-v  -suppress-debug-info  -lineinfo  -arch sm_90a "



//--------------------- .note.nv.cuinfo           --------------------------
	.section	.note.nv.cuinfo,"",@"SHT_NOTE"
	.sectionflags	@"SHF_NOTE_NV_CUINFO"
        /*0018*/ 	.short	0x0002
        /*001a*/ 	.short	0x005a
        /*001c*/ 	.short	0x0082
	.zero		2


//--------------------- .nv.info                  --------------------------
	.section	.nv.info,"",@"SHT_CUDA_INFO"
	.align	4


	//----- nvinfo : EIATTR_REGCOUNT
	.align		4
        /*0000*/ 	.byte	0x04, 0x2f
        /*0002*/ 	.short	(.L_1 - .L_0)
	.align		4
.L_0:
        /*0004*/ 	.word	index@(matmul_kernel)
        /*0008*/ 	.word	0x000000ff


	//----- nvinfo : EIATTR_FRAME_SIZE
	.align		4
.L_1:
        /*000c*/ 	.byte	0x04, 0x11
        /*000e*/ 	.short	(.L_3 - .L_2)
	.align		4
.L_2:
        /*0010*/ 	.word	index@(matmul_kernel)
        /*0014*/ 	.word	0x000001b8


	//----- nvinfo : EIATTR_MIN_STACK_SIZE
	.align		4
.L_3:
        /*0018*/ 	.byte	0x04, 0x12
        /*001a*/ 	.short	(.L_5 - .L_4)
	.align		4
.L_4:
        /*001c*/ 	.word	index@(matmul_kernel)
        /*0020*/ 	.word	0x000001b8
.L_5:


//--------------------- .nv.compat                --------------------------
	.section	.nv.compat,"",@"SHT_CUDA_COMPAT_INFO"
	.align	4
        /*0000*/ 	.byte	0x02, 0x09, 0x01, 0x00, 0x02, 0x02, 0x01, 0x00, 0x02, 0x05, 0x05, 0x00, 0x03, 0x07, 0x01, 0x01
        /*0010*/ 	.byte	0x02, 0x03, 0x00, 0x00, 0x02, 0x06, 0x01, 0x00, 0x04, 0x0b, 0x08, 0x00, 0x00, 0x00, 0x00, 0x00
        /*0020*/ 	.byte	0x00, 0x00, 0x00, 0x00


//--------------------- .nv.info.matmul_kernel    --------------------------
	.section	.nv.info.matmul_kernel,"",@"SHT_CUDA_INFO"
	.sectionflags	@""
	.align	4


	//----- nvinfo : EIATTR_CUDA_API_VERSION
	.align		4
        /*0000*/ 	.byte	0x04, 0x37
        /*0002*/ 	.short	(.L_7 - .L_6)
.L_6:
        /*0004*/ 	.word	0x00000082


	//----- nvinfo : EIATTR_KPARAM_INFO
	.align		4
.L_7:
        /*0008*/ 	.byte	0x04, 0x17
        /*000a*/ 	.short	(.L_9 - .L_8)
.L_8:
        /*000c*/ 	.word	0x00000000
        /*0010*/ 	.short	0x000d
        /*0012*/ 	.short	0x0048
        /*0014*/ 	.byte	0x00, 0xf4, 0x21, 0x00


	//----- nvinfo : EIATTR_KPARAM_INFO
	.align		4
.L_9:
        /*0018*/ 	.byte	0x04, 0x17
        /*001a*/ 	.short	(.L_11 - .L_10)
.L_10:
        /*001c*/ 	.word	0x00000000
        /*0020*/ 	.short	0x000c
        /*0022*/ 	.short	0x0040
        /*0024*/ 	.byte	0x00, 0xf4, 0x21, 0x00


	//----- nvinfo : EIATTR_KPARAM_INFO
	.align		4
.L_11:
        /*0028*/ 	.byte	0x04, 0x17
        /*002a*/ 	.short	(.L_13 - .L_12)
.L_12:
        /*002c*/ 	.word	0x00000000
        /*0030*/ 	.short	0x000b
        /*0032*/ 	.short	0x0038
        /*0034*/ 	.byte	0x00, 0xf0, 0x11, 0x00


	//----- nvinfo : EIATTR_KPARAM_INFO
	.align		4
.L_13:
        /*0038*/ 	.byte	0x04, 0x17
        /*003a*/ 	.short	(.L_15 - .L_14)
.L_14:
        /*003c*/ 	.word	0x00000000
        /*0040*/ 	.short	0x000a
        /*0042*/ 	.short	0x0034
        /*0044*/ 	.byte	0x00, 0xf0, 0x11, 0x00


	//----- nvinfo : EIATTR_KPARAM_INFO
	.align		4
.L_15:
        /*0048*/ 	.byte	0x04, 0x17
        /*004a*/ 	.short	(.L_17 - .L_16)
.L_16:
        /*004c*/ 	.word	0x00000000
        /*0050*/ 	.short	0x0009
        /*0052*/ 	.short	0x0030
        /*0054*/ 	.byte	0x00, 0xf0, 0x11, 0x00


	//----- nvinfo : EIATTR_KPARAM_INFO
	.align		4
.L_17:
        /*0058*/ 	.byte	0x04, 0x17
        /*005a*/ 	.short	(.L_19 - .L_18)
.L_18:
        /*005c*/ 	.word	0x00000000
        /*0060*/ 	.short	0x0008
        /*0062*/ 	.short	0x002c
        /*0064*/ 	.byte	0x00, 0xf0, 0x11, 0x00


	//----- nvinfo : EIATTR_KPARAM_INFO
	.align		4
.L_19:
        /*0068*/ 	.byte	0x04, 0x17
        /*006a*/ 	.short	(.L_21 - .L_20)
.L_20:
        /*006c*/ 	.word	0x00000000
        /*0070*/ 	.short	0x0007
        /*0072*/ 	.short	0x0028
        /*0074*/ 	.byte	0x00, 0xf0, 0x11, 0x00


	//----- nvinfo : EIATTR_KPARAM_INFO
	.align		4
.L_21:
        /*0078*/ 	.byte	0x04, 0x17
        /*007a*/ 	.short	(.L_23 - .L_22)
.L_22:
        /*007c*/ 	.word	0x00000000
        /*0080*/ 	.short	0x0006
        /*0082*/ 	.short	0x0024
        /*0084*/ 	.byte	0x00, 0xf0, 0x11, 0x00


	//----- nvinfo : EIATTR_KPARAM_INFO
	.align		4
.L_23:
        /*0088*/ 	.byte	0x04, 0x17
        /*008a*/ 	.short	(.L_25 - .L_24)
.L_24:
        /*008c*/ 	.word	0x00000000
        /*0090*/ 	.short	0x0005
        /*0092*/ 	.short	0x0020
        /*0094*/ 	.byte	0x00, 0xf0, 0x11, 0x00


	//----- nvinfo : EIATTR_KPARAM_INFO
	.align		4
.L_25:
        /*0098*/ 	.byte	0x04, 0x17
        /*009a*/ 	.short	(.L_27 - .L_26)
.L_26:
        /*009c*/ 	.word	0x00000000
        /*00a0*/ 	.short	0x0004
        /*00a2*/ 	.short	0x001c
        /*00a4*/ 	.byte	0x00, 0xf0, 0x11, 0x00


	//----- nvinfo : EIATTR_KPARAM_INFO
	.align		4
.L_27:
        /*00a8*/ 	.byte	0x04, 0x17
        /*00aa*/ 	.short	(.L_29 - .L_28)
.L_28:
        /*00ac*/ 	.word	0x00000000
        /*00b0*/ 	.short	0x0003
        /*00b2*/ 	.short	0x0018
        /*00b4*/ 	.byte	0x00, 0xf0, 0x11, 0x00


	//----- nvinfo : EIATTR_KPARAM_INFO
	.align		4
.L_29:
        /*00b8*/ 	.byte	0x04, 0x17
        /*00ba*/ 	.short	(.L_31 - .L_30)
.L_30:
        /*00bc*/ 	.word	0x00000000
        /*00c0*/ 	.short	0x0002
        /*00c2*/ 	.short	0x0010
        /*00c4*/ 	.byte	0x00, 0xf4, 0x21, 0x00


	//----- nvinfo : EIATTR_KPARAM_INFO
	.align		4
.L_31:
        /*00c8*/ 	.byte	0x04, 0x17
        /*00ca*/ 	.short	(.L_33 - .L_32)
.L_32:
        /*00cc*/ 	.word	0x00000000
        /*00d0*/ 	.short	0x0001
        /*00d2*/ 	.short	0x0008
        /*00d4*/ 	.byte	0x00, 0xf4, 0x21, 0x00


	//----- nvinfo : EIATTR_KPARAM_INFO
	.align		4
.L_33:
        /*00d8*/ 	.byte	0x04, 0x17
        /*00da*/ 	.short	(.L_35 - .L_34)
.L_34:
        /*00dc*/ 	.word	0x00000000
        /*00e0*/ 	.short	0x0000
        /*00e2*/ 	.short	0x0000
        /*00e4*/ 	.byte	0x00, 0xf4, 0x21, 0x00


	//----- nvinfo : EIATTR_SPARSE_MMA_MASK
	.align		4
.L_35:
        /*00e8*/ 	.byte	0x03, 0x50
        /*00ea*/ 	.short	0x0000


	//----- nvinfo : EIATTR_MAXREG_COUNT
	.align		4
        /*00ec*/ 	.byte	0x03, 0x1b
        /*00ee*/ 	.short	0x00ff


	//----- nvinfo : EIATTR_NUM_BARRIERS
	.align		4
        /*00f0*/ 	.byte	0x02, 0x4c
        /*00f2*/ 	.byte	0x01
	.zero		1


	//----- nvinfo : EIATTR_ANNOTATIONS
	.align		4
        /*00f4*/ 	.byte	0x04, 0x55
        /*00f6*/ 	.short	(.L_37 - .L_36)


	//   ....[0]....
.L_36:
        /*00f8*/ 	.word	0x00000001
        /*00fc*/ 	.byte	0x00, 0x06, 0x00, 0x00, 0x01, 0x00, 0x00, 0x00, 0x70, 0x06, 0x00, 0x00, 0x01, 0x00, 0x00, 0x00
        /* <DEDUP_REMOVED lines=57> */
        /*049c*/ 	.byte	0xc0, 0x96, 0x00, 0x00


	//----- nvinfo : EIATTR_MERCURY_ISA_VERSION
	.align		4
.L_37:
        /*04a0*/ 	.byte	0x03, 0x5f
        /*04a2*/ 	.short	0x0101


	//----- nvinfo : EIATTR_EXIT_INSTR_OFFSETS
	.align		4
        /*04a4*/ 	.byte	0x04, 0x1c
        /*04a6*/ 	.short	(.L_39 - .L_38)


	//   ....[0]....
.L_38:
        /*04a8*/ 	.word	0x00009fa0


	//   ....[1]....
        /*04ac*/ 	.word	0x00009fd0


	//----- nvinfo : EIATTR_REQNTID
	.align		4
.L_39:
        /*04b0*/ 	.byte	0x04, 0x10
        /*04b2*/ 	.short	(.L_41 - .L_40)
.L_40:
        /*04b4*/ 	.word	0x00000040
        /*04b8*/ 	.word	0x00000001
        /*04bc*/ 	.word	0x00000001


	//----- nvinfo : EIATTR_CBANK_PARAM_SIZE
	.align		4
.L_41:
        /*04c0*/ 	.byte	0x03, 0x19
        /*04c2*/ 	.short	0x0050


	//----- nvinfo : EIATTR_PARAM_CBANK
	.align		4
        /*04c4*/ 	.byte	0x04, 0x0a
        /*04c6*/ 	.short	(.L_43 - .L_42)
	.align		4
.L_42:
        /*04c8*/ 	.word	index@(.nv.constant0.matmul_kernel)
        /*04cc*/ 	.short	0x0210
        /*04ce*/ 	.short	0x0050


	//----- nvinfo : EIATTR_SW_WAR
	.align		4
.L_43:
        /*04d0*/ 	.byte	0x04, 0x36
        /*04d2*/ 	.short	(.L_45 - .L_44)
.L_44:
        /*04d4*/ 	.word	0x00000008
.L_45:


//--------------------- .nv.callgraph             --------------------------
	.section	.nv.callgraph,"",@"SHT_CUDA_CALLGRAPH"
	.align	4
	.sectionentsize	8
	.align		4
        /*0000*/ 	.word	0x00000000
	.align		4
        /*0004*/ 	.word	0xffffffff
	.align		4
        /*0008*/ 	.word	0x00000000
	.align		4
        /*000c*/ 	.word	0xfffffffe
	.align		4
        /*0010*/ 	.word	0x00000000
	.align		4
        /*0014*/ 	.word	0xfffffffd
	.align		4
        /*0018*/ 	.word	0x00000000
	.align		4
        /*001c*/ 	.word	0xfffffffc


//--------------------- .text.matmul_kernel       --------------------------
	.section	.text.matmul_kernel,"ax",@progbits
	.align	128
        .global         matmul_kernel
        .type           matmul_kernel,@function
        .size           matmul_kernel,(.L_x_4 - matmul_kernel)
        .other          matmul_kernel,@"STO_CUDA_ENTRY STV_DEFAULT"
matmul_kernel:
.text.matmul_kernel:
[----:B------:R-:W0:Y:S08]  /*0000*/  LDC R1, c[0x0][0x28] ;  /* 0x00000a00ff017b82 */ /* 0x000e300000000800 */
[----:B------:R-:W1:Y:S01]  /*0010*/  LDC.64 R40, c[0x0][0x228] ;  /* 0x00008a00ff287b82 */ /* 0x000e620000000a00 */
[----:B------:R-:W2:Y:S01]  /*0020*/  S2R R5, SR_CTAID.X ;  /* 0x0000000000057919 */ /* 0x000ea20000002500 */
[----:B0-----:R-:W-:Y:S01]  /*0030*/  VIADD R1, R1, 0xfffffe48 ;  /* 0xfffffe4801017836 */ /* 0x001fe20000000000 */
[----:B------:R-:W-:Y:S01]  /*0040*/  ULDC.64 UR10, c[0x0][0x208] ;  /* 0x00008200000a7ab9 */ /* 0x000fe20000000a00 */
[----:B------:R-:W-:Y:S01]  /*0050*/  ULDC UR9, c[0x0][0x230] ;  /* 0x00008c0000097ab9 */ /* 0x000fe20000000800 */
[----:B------:R-:W0:Y:S03]  /*0060*/  S2R R112, SR_TID.X ;  /* 0x0000000000707919 */ /* 0x000e260000002100 */
[----:B------:R-:W3:Y:S01]  /*0070*/  LDC R237, c[0x0][0x230] ;  /* 0x00008c00ffed7b82 */ /* 0x000ee20000000800 */
[----:B-1----:R-:W-:-:S05]  /*0080*/  VIADD R0, R41, 0x3f ;  /* 0x0000003f29007836 */ /* 0x002fca0000000000 */
[----:B------:R-:W-:Y:S01]  /*0090*/  SHF.R.S32.HI R3, RZ, 0x1f, R0 ;  /* 0x0000001fff037819 */ /* 0x000fe20000011400 */
[----:B---3--:R-:W-:-:S03]  /*00a0*/  VIADD R237, R237, 0x7f ;  /* 0x0000007feded7836 */ /* 0x008fc60000000000 */
[----:B------:R-:W-:Y:S02]  /*00b0*/  LEA.HI R3, R3, R0, RZ, 0x6 ;  /* 0x0000000003037211 */ /* 0x000fe400078f30ff */
[----:B--2---:R-:W-:Y:S02]  /*00c0*/  IABS R8, R5 ;  /* 0x0000000500087213 */ /* 0x004fe40000000000 */
[----:B------:R-:W-:Y:S02]  /*00d0*/  SHF.R.S32.HI R3, RZ, 0x6, R3 ;  /* 0x00000006ff037819 */ /* 0x000fe40000011403 */
[----:B0-----:R-:W-:-:S03]  /*00e0*/  SHF.R.U32.HI R170, RZ, 0x4, R112 ;  /* 0x00000004ffaa7819 */ /* 0x001fc60000011670 */
[----:B------:R-:W-:Y:S01]  /*00f0*/  IMAD.SHL.U32 R4, R3, 0x8, RZ ;  /* 0x0000000803047824 */ /* 0x000fe200078e00ff */
[----:B------:R-:W-:-:S04]  /*0100*/  SGXT.U32 R170, R170, 0x2 ;  /* 0x00000002aaaa781a */ /* 0x000fc80000000000 */
[-C--:B------:R-:W-:Y:S02]  /*0110*/  IABS R7, R4.reuse ;  /* 0x0000000400077213 */ /* 0x080fe40000000000 */
[----:B------:R-:W-:Y:S02]  /*0120*/  IABS R10, R4 ;  /* 0x00000004000a7213 */ /* 0x000fe40000000000 */
[----:B------:R-:W0:Y:S01]  /*0130*/  I2F.RP R0, R7 ;  /* 0x0000000700007306 */ /* 0x000e220000209400 */
[C---:B------:R-:W-:Y:S02]  /*0140*/  LOP3.LUT R110, R170.reuse, 0x4, RZ, 0xfc, !PT ;  /* 0x00000004aa6e7812 */ /* 0x040fe400078efcff */
[C---:B------:R-:W-:Y:S02]  /*0150*/  LOP3.LUT R116, R170.reuse, 0x8, RZ, 0xfc, !PT ;  /* 0x00000008aa747812 */ /* 0x040fe400078efcff */
[C---:B------:R-:W-:Y:S02]  /*0160*/  LOP3.LUT R118, R170.reuse, 0xc, RZ, 0xfc, !PT ;  /* 0x0000000caa767812 */ /* 0x040fe400078efcff */
[----:B------:R-:W-:-:S02]  /*0170*/  LOP3.LUT R120, R170, 0x10, RZ, 0xfc, !PT ;  /* 0x00000010aa787812 */ /* 0x000fc400078efcff */
[C---:B------:R-:W-:Y:S02]  /*0180*/  LOP3.LUT R122, R170.reuse, 0x14, RZ, 0xfc, !PT ;  /* 0x00000014aa7a7812 */ /* 0x040fe400078efcff */
[C---:B------:R-:W-:Y:S02]  /*0190*/  LOP3.LUT R128, R170.reuse, 0x18, RZ, 0xfc, !PT ;  /* 0x00000018aa807812 */ /* 0x040fe400078efcff */
[C---:B------:R-:W-:Y:S01]  /*01a0*/  LOP3.LUT R130, R170.reuse, 0x1c, RZ, 0xfc, !PT ;  /* 0x0000001caa827812 */ /* 0x040fe200078efcff */
[----:B0-----:R-:W0:Y:S01]  /*01b0*/  MUFU.RCP R0, R0 ;  /* 0x0000000000007308 */ /* 0x001e220000001000 */
[C---:B------:R-:W-:Y:S02]  /*01c0*/  LOP3.LUT R132, R170.reuse, 0x20, RZ, 0xfc, !PT ;  /* 0x00000020aa847812 */ /* 0x040fe400078efcff */
[C---:B------:R-:W-:Y:S02]  /*01d0*/  LOP3.LUT R134, R170.reuse, 0x24, RZ, 0xfc, !PT ;  /* 0x00000024aa867812 */ /* 0x040fe400078efcff */
[----:B------:R-:W-:-:S02]  /*01e0*/  LOP3.LUT R136, R170, 0x28, RZ, 0xfc, !PT ;  /* 0x00000028aa887812 */ /* 0x000fc400078efcff */
[C---:B------:R-:W-:Y:S02]  /*01f0*/  LOP3.LUT R138, R170.reuse, 0x2c, RZ, 0xfc, !PT ;  /* 0x0000002caa8a7812 */ /* 0x040fe400078efcff */
[C---:B------:R-:W-:Y:S02]  /*0200*/  LOP3.LUT R140, R170.reuse, 0x30, RZ, 0xfc, !PT ;  /* 0x00000030aa8c7812 */ /* 0x040fe400078efcff */
[C---:B------:R-:W-:Y:S02]  /*0210*/  LOP3.LUT R142, R170.reuse, 0x34, RZ, 0xfc, !PT ;  /* 0x00000034aa8e7812 */ /* 0x040fe400078efcff */
[----:B------:R-:W-:Y:S01]  /*0220*/  LOP3.LUT R158, R170, 0x38, RZ, 0xfc, !PT ;  /* 0x00000038aa9e7812 */ /* 0x000fe200078efcff */
[----:B0-----:R-:W-:Y:S02]  /*0230*/  VIADD R2, R0, 0xffffffe ;  /* 0x0ffffffe00027836 */ /* 0x001fe40000000000 */
[----:B------:R-:W-:Y:S02]  /*0240*/  IMAD.MOV R0, RZ, RZ, -R10 ;  /* 0x000000ffff007224 */ /* 0x000fe400078e0a0a */
[----:B------:R0:W1:Y:S02]  /*0250*/  F2I.FTZ.U32.TRUNC.NTZ R3, R2 ;  /* 0x0000000200037305 */ /* 0x000064000021f000 */
[----:B0-----:R-:W-:-:S02]  /*0260*/  IMAD.MOV.U32 R2, RZ, RZ, RZ ;  /* 0x000000ffff027224 */ /* 0x001fc400078e00ff */
[----:B-1----:R-:W-:-:S04]  /*0270*/  IMAD.MOV R6, RZ, RZ, -R3 ;  /* 0x000000ffff067224 */ /* 0x002fc800078e0a03 */
[----:B------:R-:W-:Y:S02]  /*0280*/  IMAD R9, R6, R7, RZ ;  /* 0x0000000706097224 */ /* 0x000fe400078e02ff */
[----:B------:R-:W-:Y:S02]  /*0290*/  IMAD.MOV.U32 R6, RZ, RZ, R8 ;  /* 0x000000ffff067224 */ /* 0x000fe400078e0008 */
[----:B------:R-:W-:-:S06]  /*02a0*/  IMAD.HI.U32 R3, R3, R9, R2 ;  /* 0x0000000903037227 */ /* 0x000fcc00078e0002 */
[----:B------:R-:W-:-:S04]  /*02b0*/  IMAD.HI.U32 R3, R3, R6, RZ ;  /* 0x0000000603037227 */ /* 0x000fc800078e00ff */
[----:B------:R-:W-:-:S05]  /*02c0*/  IMAD R0, R3, R0, R6 ;  /* 0x0000000003007224 */ /* 0x000fca00078e0206 */
[----:B------:R-:W-:-:S13]  /*02d0*/  ISETP.GT.U32.AND P1, PT, R7, R0, PT ;  /* 0x000000000700720c */ /* 0x000fda0003f24070 */
[----:B------:R-:W-:Y:S02]  /*02e0*/  @!P1 IMAD.IADD R0, R0, 0x1, -R7 ;  /* 0x0000000100009824 */ /* 0x000fe400078e0a07 */
[----:B------:R-:W-:Y:S01]  /*02f0*/  @!P1 VIADD R3, R3, 0x1 ;  /* 0x0000000103039836 */ /* 0x000fe20000000000 */
[----:B------:R-:W-:Y:S02]  /*0300*/  ISETP.NE.AND P1, PT, R4, RZ, PT ;  /* 0x000000ff0400720c */ /* 0x000fe40003f25270 */
[----:B------:R-:W-:Y:S02]  /*0310*/  ISETP.GE.U32.AND P0, PT, R0, R7, PT ;  /* 0x000000070000720c */ /* 0x000fe40003f06070 */
[----:B------:R-:W-:-:S04]  /*0320*/  LOP3.LUT R0, R5, R4, RZ, 0x3c, !PT ;  /* 0x0000000405007212 */ /* 0x000fc800078e3cff */
[----:B------:R-:W-:Y:S01]  /*0330*/  ISETP.GE.AND P2, PT, R0, RZ, PT ;  /* 0x000000ff0000720c */ /* 0x000fe20003f46270 */
[----:B------:R-:W-:-:S06]  /*0340*/  VIADD R0, R40, 0xf ;  /* 0x0000000f28007836 */ /* 0x000fcc0000000000 */
[----:B------:R-:W-:-:S04]  /*0350*/  @P0 VIADD R3, R3, 0x1 ;  /* 0x0000000103030836 */ /* 0x000fc80000000000 */
[----:B------:R-:W-:Y:S01]  /*0360*/  IMAD.MOV.U32 R2, RZ, RZ, R3 ;  /* 0x000000ffff027224 */ /* 0x000fe200078e0003 */
[----:B------:R-:W-:-:S03]  /*0370*/  SHF.R.S32.HI R3, RZ, 0x1f, R0 ;  /* 0x0000001fff037819 */ /* 0x000fc60000011400 */
[----:B------:R-:W-:Y:S01]  /*0380*/  @!P2 IMAD.MOV R2, RZ, RZ, -R2 ;  /* 0x000000ffff02a224 */ /* 0x000fe200078e0a02 */
[----:B------:R-:W-:Y:S02]  /*0390*/  @!P1 LOP3.LUT R2, RZ, R4, RZ, 0x33, !PT ;  /* 0x00000004ff029212 */ /* 0x000fe400078e33ff */
[----:B------:R-:W-:-:S03]  /*03a0*/  LEA.HI R3, R3, R0, RZ, 0x4 ;  /* 0x0000000003037211 */ /* 0x000fc600078f20ff */
[----:B------:R-:W-:Y:S02]  /*03b0*/  IMAD.SHL.U32 R6, R2, 0x8, RZ ;  /* 0x0000000802067824 */ /* 0x000fe400078e00ff */
[----:B------:R-:W-:-:S03]  /*03c0*/  IMAD.MOV R2, RZ, RZ, -R2 ;  /* 0x000000ffff027224 */ /* 0x000fc600078e0a02 */
[----:B------:R-:W-:Y:S01]  /*03d0*/  LEA.HI.SX32 R3, R3, -R6, 0x1c ;  /* 0x8000000603037211 */ /* 0x000fe200078fe2ff */
[----:B------:R-:W-:-:S03]  /*03e0*/  IMAD R4, R4, R2, R5 ;  /* 0x0000000204047224 */ /* 0x000fc600078e0205 */
[----:B------:R-:W-:Y:S02]  /*03f0*/  VIMNMX R11, R3, 0x8, PT ;  /* 0x00000008030b7848 */ /* 0x000fe40003fe0100 */
[----:B------:R-:W-:Y:S02]  /*0400*/  IABS R9, R4 ;  /* 0x0000000400097213 */ /* 0x000fe40000000000 */
[----:B------:R-:W-:-:S04]  /*0410*/  IABS R7, R11 ;  /* 0x0000000b00077213 */ /* 0x000fc80000000000 */
[----:B------:R-:W0:Y:S08]  /*0420*/  I2F.RP R0, R7 ;  /* 0x0000000700007306 */ /* 0x000e300000209400 */
[----:B0-----:R-:W0:Y:S02]  /*0430*/  MUFU.RCP R0, R0 ;  /* 0x0000000000007308 */ /* 0x001e240000001000 */
[----:B0-----:R-:W-:-:S06]  /*0440*/  VIADD R3, R0, 0xffffffe ;  /* 0x0ffffffe00037836 */ /* 0x001fcc0000000000 */
[----:B------:R-:W0:Y:S02]  /*0450*/  F2I.FTZ.U32.TRUNC.NTZ R3, R3 ;  /* 0x0000000300037305 */ /* 0x000e24000021f000 */
[----:B0-----:R-:W-:-:S04]  /*0460*/  IMAD.MOV R8, RZ, RZ, -R3 ;  /* 0x000000ffff087224 */ /* 0x001fc800078e0a03 */
[----:B------:R-:W-:Y:S01]  /*0470*/  IMAD.MOV.U32 R2, RZ, RZ, R8 ;  /* 0x000000ffff027224 */ /* 0x000fe200078e0008 */
[----:B------:R-:W-:-:S03]  /*0480*/  IABS R8, R11 ;  /* 0x0000000b00087213 */ /* 0x000fc60000000000 */
[----:B------:R-:W-:Y:S02]  /*0490*/  IMAD R5, R2, R7, RZ ;  /* 0x0000000702057224 */ /* 0x000fe400078e02ff */
[----:B------:R-:W-:Y:S02]  /*04a0*/  IMAD.MOV.U32 R2, RZ, RZ, RZ ;  /* 0x000000ffff027224 */ /* 0x000fe400078e00ff */
[----:B------:R-:W-:Y:S02]  /*04b0*/  IMAD.MOV R0, RZ, RZ, -R8 ;  /* 0x000000ffff007224 */ /* 0x000fe400078e0a08 */
[----:B------:R-:W-:Y:S01]  /*04c0*/  IMAD.HI.U32 R2, R3, R5, R2 ;  /* 0x0000000503027227 */ /* 0x000fe200078e0002 */
[----:B------:R-:W-:-:S05]  /*04d0*/  LOP3.LUT R3, R112, 0xf, RZ, 0xc0, !PT ;  /* 0x0000000f70037812 */ /* 0x000fca00078ec0ff */
        /* <DEDUP_REMOVED lines=8> */
[----:B------:R-:W-:-:S07]  /*0560*/  ISETP.GE.AND P2, PT, R0, RZ, PT ;  /* 0x000000ff0000720c */ /* 0x000fce0003f46270 */
[----:B------:R-:W-:Y:S01]  /*0570*/  @P0 VIADD R2, R2, 0x1 ;  /* 0x0000000102020836 */ /* 0x000fe20000000000 */
[----:B------:R-:W-:-:S05]  /*0580*/  ISETP.GT.AND P0, PT, R237, 0x7f, PT ;  /* 0x0000007fed00780c */ /* 0x000fca0003f04270 */
[----:B------:R-:W-:Y:S01]  /*0590*/  @!P2 IMAD.MOV R2, RZ, RZ, -R2 ;  /* 0x000000ffff02a224 */ /* 0x000fe200078e0a02 */
[----:B------:R-:W-:-:S05]  /*05a0*/  @!P1 LOP3.LUT R2, RZ, R11, RZ, 0x33, !PT ;  /* 0x0000000bff029212 */ /* 0x000fca00078e33ff */
[----:B------:R-:W-:Y:S02]  /*05b0*/  IMAD.MOV R0, RZ, RZ, -R2 ;  /* 0x000000ffff007224 */ /* 0x000fe400078e0a02 */
[----:B------:R-:W-:Y:S02]  /*05c0*/  IMAD.SHL.U32 R159, R2, 0x40, RZ ;  /* 0x00000040029f7824 */ /* 0x000fe400078e00ff */
[----:B------:R-:W-:-:S04]  /*05d0*/  IMAD R0, R11, R0, R4 ;  /* 0x000000000b007224 */ /* 0x000fc800078e0204 */
[----:B------:R-:W-:-:S04]  /*05e0*/  IMAD.IADD R0, R6, 0x1, R0 ;  /* 0x0000000106007824 */ /* 0x000fc800078e0200 */
[----:B------:R-:W-:-:S05]  /*05f0*/  IMAD R12, R0, 0x10, R3 ;  /* 0x00000010000c7824 */ /* 0x000fca00078e0203 */
[----:B------:R0:W-:Y:S01]  /*0600*/  STL [R1+0x180], R12 ;  /* 0x0001800c01007387 */ /* 0x0001e20000100800 */
[----:B------:R-:W-:Y:S05]  /*0610*/  @P0 BRA `(.L_x_0) ;  /* 0x00000000002c0947 */ /* 0x000fea0003800000 */
[C---:B------:R-:W-:Y:S01]  /*0620*/  IMAD.SHL.U32 R3, R112.reuse, 0x40, RZ ;  /* 0x0000004070037824 */ /* 0x040fe200078e00ff */
[C---:B------:R-:W-:Y:S01]  /*0630*/  LOP3.LUT R0, R112.reuse, 0x4, RZ, 0xc0, !PT ;  /* 0x0000000470007812 */ /* 0x040fe200078ec0ff */
[----:B------:R-:W-:Y:S01]  /*0640*/  IMAD.SHL.U32 R2, R112, 0x10, RZ ;  /* 0x0000001070027824 */ /* 0x000fe200078e00ff */
[----:B------:R-:W-:Y:S02]  /*0650*/  CS2R R144, SRZ ;  /* 0x0000000000907805 */ /* 0x000fe4000001ff00 */
[----:B------:R-:W-:Y:S01]  /*0660*/  CS2R R4, SRZ ;  /* 0x0000000000047805 */ /* 0x000fe2000001ff00 */
[----:B------:R-:W-:Y:S01]  /*0670*/  STL [R1+0x184], R3 ;  /* 0x0001840301007387 */ /* 0x000fe20000100800 */
[----:B------:R-:W-:-:S03]  /*0680*/  CS2R R146, SRZ ;  /* 0x0000000000927805 */ /* 0x000fc6000001ff00 */
[----:B------:R1:W-:Y:S04]  /*0690*/  STL [R1+0x188], R2 ;  /* 0x0001880201007387 */ /* 0x0003e80000100800 */
[----:B------:R2:W-:Y:S01]  /*06a0*/  STL [R1+0x18c], R0 ;  /* 0x00018c0001007387 */ /* 0x0005e20000100800 */
[----:B-1----:R-:W-:Y:S01]  /*06b0*/  CS2R R2, SRZ ;  /* 0x0000000000027805 */ /* 0x002fe2000001ff00 */
[----:B------:R-:W-:Y:S06]  /*06c0*/  BRA `(.L_x_1) ;  /* 0x0000008c00dc7947 */ /* 0x000fec0003800000 */
.L_x_0:
[----:B------:R-:W-:Y:S01]  /*06d0*/  IABS R6, R40 ;  /* 0x0000002800067213 */ /* 0x000fe20000000000 */
[C---:B------:R-:W-:Y:S01]  /*06e0*/  VIADD R10, R159.reuse, 0x3f ;  /* 0x0000003f9f0a7836 */ /* 0x040fe20000000000 */
[----:B------:R-:W-:Y:S01]  /*06f0*/  IABS R0, R41 ;  /* 0x0000002900007213 */ /* 0x000fe20000000000 */
[C---:B------:R-:W-:Y:S01]  /*0700*/  VIADD R11, R159.reuse, 0x3d ;  /* 0x0000003d9f0b7836 */ /* 0x040fe20000000000 */
[----:B------:R-:W1:Y:S01]  /*0710*/  I2F.RP R4, R6 ;  /* 0x0000000600047306 */ /* 0x000e620000209400 */
[----:B------:R-:W-:Y:S01]  /*0720*/  IABS R95, R12 ;  /* 0x0000000c005f7213 */ /* 0x000fe20000000000 */
[C---:B------:R-:W-:Y:S01]  /*0730*/  VIADD R16, R159.reuse, 0x35 ;  /* 0x000000359f107836 */ /* 0x040fe20000000000 */
[----:B------:R-:W-:Y:S01]  /*0740*/  ISETP.GE.AND P6, PT, R12, RZ, PT ;  /* 0x000000ff0c00720c */ /* 0x000fe20003fc6270 */
[C---:B0-----:R-:W-:Y:S01]  /*0750*/  VIADD R12, R159.reuse, 0x3a ;  /* 0x0000003a9f0c7836 */ /* 0x041fe20000000000 */
[----:B------:R-:W-:Y:S01]  /*0760*/  ISETP.NE.AND P5, PT, R40, RZ, PT ;  /* 0x000000ff2800720c */ /* 0x000fe20003fa5270 */
[----:B------:R-:W-:Y:S01]  /*0770*/  VIADD R20, R159, 0x33 ;  /* 0x000000339f147836 */ /* 0x000fe20000000000 */
[----:B------:R-:W-:Y:S01]  /*0780*/  ISETP.GE.AND P4, PT, R10, RZ, PT ;  /* 0x000000ff0a00720c */ /* 0x000fe20003f86270 */
[----:B------:R-:W0:Y:S01]  /*0790*/  I2F.RP R2, R0 ;  /* 0x0000000000027306 */ /* 0x000e220000209400 */
[----:B------:R-:W-:Y:S01]  /*07a0*/  ISETP.GE.AND P3, PT, R11, RZ, PT ;  /* 0x000000ff0b00720c */ /* 0x000fe20003f66270 */
[C---:B------:R-:W-:Y:S01]  /*07b0*/  VIADD R18, R159.reuse, 0x34 ;  /* 0x000000349f127836 */ /* 0x040fe20000000000 */
[----:B------:R-:W-:Y:S01]  /*07c0*/  IABS R21, R20 ;  /* 0x0000001400157213 */ /* 0x000fe20000000000 */
[C---:B------:R-:W-:Y:S01]  /*07d0*/  VIADD R22, R159.reuse, 0x32 ;  /* 0x000000329f167836 */ /* 0x040fe20000000000 */
[----:B------:R-:W-:Y:S01]  /*07e0*/  IABS R85, R159 ;  /* 0x0000009f00557213 */ /* 0x000fe20000000000 */
[C---:B------:R-:W-:Y:S01]  /*07f0*/  VIADD R23, R159.reuse, 0x31 ;  /* 0x000000319f177836 */ /* 0x040fe20000000000 */
[----:B------:R-:W-:Y:S01]  /*0800*/  IABS R19, R18 ;  /* 0x0000001200137213 */ /* 0x000fe20000000000 */
[----:B-1----:R-:W1:Y:S01]  /*0810*/  MUFU.RCP R4, R4 ;  /* 0x0000000400047308 */ /* 0x002e620000001000 */
[C---:B------:R-:W-:Y:S01]  /*0820*/  VIADD R24, R159.reuse, 0x30 ;  /* 0x000000309f187836 */ /* 0x040fe20000000000 */
[----:B------:R-:W-:Y:S01]  /*0830*/  ULDC UR4, c[0x0][0x240] ;  /* 0x0000900000047ab9 */ /* 0x000fe20000000800 */
[C---:B------:R-:W-:Y:S01]  /*0840*/  VIADD R26, R159.reuse, 0x2b ;  /* 0x0000002b9f1a7836 */ /* 0x040fe20000000000 */
[----:B------:R-:W-:Y:S01]  /*0850*/  ULDC UR5, c[0x0][0x234] ;  /* 0x00008d0000057ab9 */ /* 0x000fe20000000800 */
[C---:B------:R-:W-:Y:S01]  /*0860*/  VIADD R28, R159.reuse, 0x29 ;  /* 0x000000299f1c7836 */ /* 0x040fe20000000000 */
[----:B------:R-:W-:Y:S01]  /*0870*/  ULDC.64 UR6, c[0x0][0x210] ;  /* 0x0000840000067ab9 */ /* 0x000fe20000000a00 */
[C---:B------:R-:W-:Y:S01]  /*0880*/  VIADD R30, R159.reuse, 0x28 ;  /* 0x000000289f1e7836 */ /* 0x040fe20000000000 */
[----:B0-----:R-:W0:Y:S01]  /*0890*/  MUFU.RCP R2, R2 ;  /* 0x0000000200027308 */ /* 0x001e220000001000 */
[----:B------:R-:W-:Y:S01]  /*08a0*/  IABS R27, R26 ;  /* 0x0000001a001b7213 */ /* 0x000fe20000000000 */
[C---:B------:R-:W-:Y:S01]  /*08b0*/  VIADD R32, R159.reuse, 0x27 ;  /* 0x000000279f207836 */ /* 0x040fe20000000000 */
[----:B------:R-:W-:Y:S01]  /*08c0*/  IABS R31, R28 ;  /* 0x0000001c001f7213 */ /* 0x000fe20000000000 */
[C---:B------:R-:W-:Y:S01]  /*08d0*/  VIADD R36, R159.reuse, 0x25 ;  /* 0x000000259f247836 */ /* 0x040fe20000000000 */
[----:B------:R-:W-:Y:S01]  /*08e0*/  LOP3.LUT R252, R170, 0x60, RZ, 0xfc, !PT ;  /* 0x00000060aafc7812 */ /* 0x000fe200078efcff */
[C---:B------:R-:W-:Y:S01]  /*08f0*/  VIADD R34, R159.reuse, 0x26 ;  /* 0x000000269f227836 */ /* 0x040fe20000000000 */
[----:B------:R-:W-:Y:S01]  /*0900*/  ULDC UR12, c[0x0][0x238] ;  /* 0x00008e00000c7ab9 */ /* 0x000fe20000000800 */
[C---:B------:R-:W-:Y:S01]  /*0910*/  VIADD R37, R159.reuse, 0x23 ;  /* 0x000000239f257836 */ /* 0x040fe20000000000 */
[----:B------:R-:W-:Y:S01]  /*0920*/  IABS R35, R36 ;  /* 0x0000002400237213 */ /* 0x000fe20000000000 */
[----:B-1----:R-:W-:Y:S01]  /*0930*/  VIADD R3, R4, 0xffffffe ;  /* 0x0ffffffe04037836 */ /* 0x002fe20000000000 */
[----:B------:R-:W-:Y:S01]  /*0940*/  IABS R33, R34 ;  /* 0x0000002200217213 */ /* 0x000fe20000000000 */
[C---:B------:R-:W-:Y:S01]  /*0950*/  VIADD R38, R159.reuse, 0x20 ;  /* 0x000000209f267836 */ /* 0x040fe20000000000 */
[----:B------:R-:W-:Y:S01]  /*0960*/  ULDC UR13, c[0x0][0x23c] ;  /* 0x00008f00000d7ab9 */ /* 0x000fe20000000800 */
[----:B------:R-:W-:-:S02]  /*0970*/  VIADD R44, R159, 0x18 ;  /* 0x000000189f2c7836 */ /* 0x000fc40000000000 */
[----:B------:R-:W1:Y:S01]  /*0980*/  F2I.FTZ.U32.TRUNC.NTZ R3, R3 ;  /* 0x0000000300037305 */ /* 0x000e62000021f000 */
[----:B0-----:R-:W-:Y:S02]  /*0990*/  VIADD R8, R2, 0xffffffe ;  /* 0x0ffffffe02087836 */ /* 0x001fe40000000000 */
[----:B------:R-:W-:Y:S01]  /*09a0*/  IMAD.MOV.U32 R2, RZ, RZ, RZ ;  /* 0x000000ffff027224 */ /* 0x000fe200078e00ff */
[----:B------:R-:W-:Y:S01]  /*09b0*/  IABS R47, R44 ;  /* 0x0000002c002f7213 */ /* 0x000fe20000000000 */
[C---:B------:R-:W-:Y:S02]  /*09c0*/  VIADD R42, R159.reuse, 0x19 ;  /* 0x000000199f2a7836 */ /* 0x040fe40000000000 */
[C---:B------:R-:W-:Y:S01]  /*09d0*/  VIADD R46, R159.reuse, 0x17 ;  /* 0x000000179f2e7836 */ /* 0x040fe20000000000 */
[----:B------:R0:W2:Y:S01]  /*09e0*/  F2I.FTZ.U32.TRUNC.NTZ R9, R8 ;  /* 0x0000000800097305 */ /* 0x0000a2000021f000 */
[C---:B------:R-:W-:Y:S02]  /*09f0*/  VIADD R48, R159.reuse, 0x16 ;  /* 0x000000169f307836 */ /* 0x040fe40000000000 */
[C---:B------:R-:W-:Y:S01]  /*0a00*/  VIADD R50, R159.reuse, 0x14 ;  /* 0x000000149f327836 */ /* 0x040fe20000000000 */
[----:B------:R-:W-:Y:S01]  /*0a10*/  IABS R49, R46 ;  /* 0x0000002e00317213 */ /* 0x000fe20000000000 */
[----:B------:R-:W-:Y:S01]  /*0a20*/  VIADD R52, R159, 0x13 ;  /* 0x000000139f347836 */ /* 0x000fe20000000000 */
[----:B------:R-:W-:Y:S01]  /*0a30*/  IABS R51, R48 ;  /* 0x0000003000337213 */ /* 0x000fe20000000000 */
[----:B-1----:R-:W-:Y:S01]  /*0a40*/  IMAD.MOV R5, RZ, RZ, -R3 ;  /* 0x000000ffff057224 */ /* 0x002fe200078e0a03 */
[----:B------:R-:W-:Y:S01]  /*0a50*/  IABS R55, R50 ;  /* 0x0000003200377213 */ /* 0x000fe20000000000 */
[----:B0-----:R-:W-:Y:S01]  /*0a60*/  IMAD.MOV.U32 R8, RZ, RZ, RZ ;  /* 0x000000ffff087224 */ /* 0x001fe200078e00ff */
[----:B------:R-:W-:Y:S01]  /*0a70*/  IABS R57, R52 ;  /* 0x0000003400397213 */ /* 0x000fe20000000000 */
[----:B------:R-:W-:-:S02]  /*0a80*/  IMAD R5, R5, R6, RZ ;  /* 0x0000000605057224 */ /* 0x000fc400078e02ff */
[----:B------:R-:W-:Y:S02]  /*0a90*/  VIADD R56, R159, 0x11 ;  /* 0x000000119f387836 */ /* 0x000fe40000000000 */
[----:B------:R-:W-:Y:S01]  /*0aa0*/  IMAD.HI.U32 R4, R3, R5, R2 ;  /* 0x0000000503047227 */ /* 0x000fe200078e0002 */
[----:B------:R-:W-:Y:S02]  /*0ab0*/  IABS R5, R10 ;  /* 0x0000000a00057213 */ /* 0x000fe40000000000 */
[----:B------:R-:W-:Y:S01]  /*0ac0*/  IABS R61, R56 ;  /* 0x00000038003d7213 */ /* 0x000fe20000000000 */
[----:B--2---:R-:W-:Y:S02]  /*0ad0*/  IMAD.MOV R3, RZ, RZ, -R9 ;  /* 0x000000ffff037224 */ /* 0x004fe400078e0a09 */
[----:B------:R-:W-:-:S04]  /*0ae0*/  IMAD.HI.U32 R4, R4, R95, RZ ;  /* 0x0000005f04047227 */ /* 0x000fc800078e00ff */
[----:B------:R-:W-:Y:S02]  /*0af0*/  IMAD.MOV R4, RZ, RZ, -R4 ;  /* 0x000000ffff047224 */ /* 0x000fe400078e0a04 */
[----:B------:R-:W-:Y:S02]  /*0b00*/  IMAD R3, R3, R0, RZ ;  /* 0x0000000003037224 */ /* 0x000fe400078e02ff */
[C---:B------:R-:W-:Y:S01]  /*0b10*/  IMAD R95, R6.reuse, R4, R95 ;  /* 0x00000004065f7224 */ /* 0x040fe200078e025f */
[----:B------:R-:W-:Y:S01]  /*0b20*/  IABS R4, R11 ;  /* 0x0000000b00047213 */ /* 0x000fe20000000000 */
[----:B------:R-:W-:Y:S01]  /*0b30*/  IMAD.HI.U32 R8, R9, R3, R8 ;  /* 0x0000000309087227 */ /* 0x000fe200078e0008 */
[----:B------:R-:W-:Y:S02]  /*0b40*/  IABS R11, R12 ;  /* 0x0000000c000b7213 */ /* 0x000fe40000000000 */
[----:B------:R-:W-:Y:S01]  /*0b50*/  ISETP.GT.U32.AND P0, PT, R6, R95, PT ;  /* 0x0000005f0600720c */ /* 0x000fe20003f04070 */
[----:B------:R-:W-:-:S02]  /*0b60*/  VIADD R9, R159, 0x3e ;  /* 0x0000003e9f097836 */ /* 0x000fc40000000000 */
[----:B------:R-:W-:-:S03]  /*0b70*/  IMAD.HI.U32 R2, R8, R5, RZ ;  /* 0x0000000508027227 */ /* 0x000fc600078e00ff */
[----:B------:R-:W-:Y:S01]  /*0b80*/  IABS R7, R9 ;  /* 0x0000000900077213 */ /* 0x000fe20000000000 */
[----:B------:R-:W-:Y:S01]  /*0b90*/  IMAD.MOV R2, RZ, RZ, -R2 ;  /* 0x000000ffff027224 */ /* 0x000fe200078e0a02 */
[----:B------:R-:W-:Y:S01]  /*0ba0*/  ISETP.GE.AND P2, PT, R9, RZ, PT ;  /* 0x000000ff0900720c */ /* 0x000fe20003f46270 */
[----:B------:R-:W-:Y:S02]  /*0bb0*/  VIADD R10, R159, 0x3b ;  /* 0x0000003b9f0a7836 */ /* 0x000fe40000000000 */
[C---:B------:R-:W-:Y:S02]  /*0bc0*/  IMAD R2, R0.reuse, R2, R5 ;  /* 0x0000000200027224 */ /* 0x040fe400078e0205 */
[----:B------:R-:W-:Y:S01]  /*0bd0*/  @!P0 IMAD.IADD R95, R95, 0x1, -R6 ;  /* 0x000000015f5f8824 */ /* 0x000fe200078e0a06 */
[----:B------:R-:W-:Y:S01]  /*0be0*/  IABS R9, R10 ;  /* 0x0000000a00097213 */ /* 0x000fe20000000000 */
[----:B------:R-:W-:Y:S01]  /*0bf0*/  IMAD.MOV.U32 R5, RZ, RZ, R4 ;  /* 0x000000ffff057224 */ /* 0x000fe200078e0004 */
[----:B------:R-:W-:Y:S01]  /*0c00*/  ISETP.GT.U32.AND P1, PT, R0, R2, PT ;  /* 0x000000020000720c */ /* 0x000fe20003f24070 */
[----:B------:R-:W-:Y:S01]  /*0c10*/  IMAD.HI.U32 R3, R8, R7, RZ ;  /* 0x0000000708037227 */ /* 0x000fe200078e00ff */
[----:B------:R-:W-:-:S03]  /*0c20*/  ISETP.GT.U32.AND P0, PT, R6, R95, PT ;  /* 0x0000005f0600720c */ /* 0x000fc60003f04070 */
[----:B------:R-:W-:-:S04]  /*0c30*/  IMAD.HI.U32 R4, R8, R5, RZ ;  /* 0x0000000508047227 */ /* 0x000fc800078e00ff */
[----:B------:R-:W-:Y:S02]  /*0c40*/  IMAD.MOV R4, RZ, RZ, -R4 ;  /* 0x000000ffff047224 */ /* 0x000fe400078e0a04 */
[----:B------:R-:W-:Y:S02]  /*0c50*/  IMAD.MOV R3, RZ, RZ, -R3 ;  /* 0x000000ffff037224 */ /* 0x000fe400078e0a03 */
[----:B------:R-:W-:Y:S02]  /*0c60*/  IMAD R4, R0, R4, R5 ;  /* 0x0000000400047224 */ /* 0x000fe400078e0205 */
[----:B------:R-:W-:Y:S02]  /*0c70*/  @!P0 IMAD.IADD R95, R95, 0x1, -R6 ;  /* 0x000000015f5f8824 */ /* 0x000fe400078e0a06 */
[----:B------:R-:W-:Y:S02]  /*0c80*/  @!P1 IMAD.IADD R2, R2, 0x1, -R0 ;  /* 0x0000000102029824 */ /* 0x000fe400078e0a00 */
[----:B------:R-:W-:Y:S01]  /*0c90*/  @!P6 IMAD.MOV R95, RZ, RZ, -R95 ;  /* 0x000000ffff5fe224 */ /* 0x000fe200078e0a5f */
[C---:B------:R-:W-:Y:S01]  /*0ca0*/  ISETP.GT.U32.AND P6, PT, R0.reuse, R4, PT ;  /* 0x000000040000720c */ /* 0x040fe20003fc4070 */
[C---:B------:R-:W-:Y:S01]  /*0cb0*/  IMAD R3, R0.reuse, R3, R7 ;  /* 0x0000000300037224 */ /* 0x040fe200078e0207 */
[----:B------:R-:W-:Y:S01]  /*0cc0*/  ISETP.GT.U32.AND P1, PT, R0, R2, PT ;  /* 0x000000020000720c */ /* 0x000fe20003f24070 */
[----:B------:R-:W-:Y:S01]  /*0cd0*/  VIADD R6, R159, 0x3c ;  /* 0x0000003c9f067836 */ /* 0x000fe20000000000 */
[----:B------:R-:W-:Y:S01]  /*0ce0*/  @!P5 LOP3.LUT R95, RZ, R40, RZ, 0x33, !PT ;  /* 0x00000028ff5fd212 */ /* 0x000fe200078e33ff */
[----:B------:R-:W-:Y:S01]  /*0cf0*/  IMAD.HI.U32 R14, R8, R19, RZ ;  /* 0x00000013080e7227 */ /* 0x000fe200078e00ff */
[----:B------:R-:W-:-:S02]  /*0d00*/  ISETP.GT.U32.AND P0, PT, R0, R3, PT ;  /* 0x000000030000720c */ /* 0x000fc40003f04070 */
[----:B------:R-:W-:Y:S01]  /*0d10*/  IABS R7, R6 ;  /* 0x0000000600077213 */ /* 0x000fe20000000000 */
[----:B------:R-:W-:Y:S01]  /*0d20*/  IMAD.MOV R14, RZ, RZ, -R14 ;  /* 0x000000ffff0e7224 */ /* 0x000fe200078e0a0e */
[----:B------:R-:W-:Y:S01]  /*0d30*/  ISETP.GE.AND P5, PT, R6, RZ, PT ;  /* 0x000000ff0600720c */ /* 0x000fe20003fa6270 */
[----:B------:R-:W-:-:S04]  /*0d40*/  IMAD.HI.U32 R6, R8, R9, RZ ;  /* 0x0000000908067227 */ /* 0x000fc800078e00ff */
[--C-:B------:R-:W-:Y:S02]  /*0d50*/  @!P6 IMAD.IADD R4, R4, 0x1, -R0.reuse ;  /* 0x000000010404e824 */ /* 0x100fe400078e0a00 */
[----:B------:R-:W-:Y:S02]  /*0d60*/  @!P1 IMAD.IADD R2, R2, 0x1, -R0 ;  /* 0x0000000102029824 */ /* 0x000fe400078e0a00 */
[----:B------:R-:W-:Y:S01]  /*0d70*/  IMAD.HI.U32 R5, R8, R7, RZ ;  /* 0x0000000708057227 */ /* 0x000fe200078e00ff */
[----:B------:R-:W-:-:S03]  /*0d80*/  ISETP.GT.U32.AND P1, PT, R0, R4, PT ;  /* 0x000000040000720c */ /* 0x000fc60003f24070 */
[----:B------:R-:W-:Y:S02]  /*0d90*/  @!P0 IMAD.IADD R3, R3, 0x1, -R0 ;  /* 0x0000000103038824 */ /* 0x000fe400078e0a00 */
[----:B------:R-:W-:Y:S02]  /*0da0*/  IMAD.MOV R5, RZ, RZ, -R5 ;  /* 0x000000ffff057224 */ /* 0x000fe400078e0a05 */
[----:B------:R-:W-:Y:S01]  /*0db0*/  IMAD.MOV R6, RZ, RZ, -R6 ;  /* 0x000000ffff067224 */ /* 0x000fe200078e0a06 */
[C---:B------:R-:W-:Y:S01]  /*0dc0*/  ISETP.GT.U32.AND P0, PT, R0.reuse, R3, PT ;  /* 0x000000030000720c */ /* 0x040fe20003f04070 */
[C---:B------:R-:W-:Y:S02]  /*0dd0*/  IMAD R5, R0.reuse, R5, R7 ;  /* 0x0000000500057224 */ /* 0x040fe400078e0207 */
[----:B------:R-:W-:Y:S02]  /*0de0*/  IMAD R6, R0, R6, R9 ;  /* 0x0000000600067224 */ /* 0x000fe400078e0209 */
[----:B------:R-:W-:Y:S01]  /*0df0*/  IMAD.HI.U32 R7, R8, R11, RZ ;  /* 0x0000000b08077227 */ /* 0x000fe200078e00ff */
[----:B------:R-:W-:-:S03]  /*0e00*/  ISETP.GT.U32.AND P6, PT, R0, R5, PT ;  /* 0x000000050000720c */ /* 0x000fc60003fc4070 */
[--C-:B------:R-:W-:Y:S01]  /*0e10*/  @!P1 IMAD.IADD R4, R4, 0x1, -R0.reuse ;  /* 0x0000000104049824 */ /* 0x100fe200078e0a00 */
[----:B------:R-:W-:Y:S01]  /*0e20*/  ISETP.GT.U32.AND P1, PT, R0, R6, PT ;  /* 0x000000060000720c */ /* 0x000fe20003f24070 */
[----:B------:R-:W-:Y:S02]  /*0e30*/  IMAD.MOV R7, RZ, RZ, -R7 ;  /* 0x000000ffff077224 */ /* 0x000fe400078e0a07 */
[----:B------:R-:W-:Y:S01]  /*0e40*/  @!P0 IMAD.IADD R3, R3, 0x1, -R0 ;  /* 0x0000000103038824 */ /* 0x000fe200078e0a00 */
[----:B------:R-:W-:Y:S01]  /*0e50*/  ISETP.GE.AND P0, PT, R12, RZ, PT ;  /* 0x000000ff0c00720c */ /* 0x000fe20003f06270 */
[----:B------:R-:W-:Y:S02]  /*0e60*/  IMAD R7, R0, R7, R11 ;  /* 0x0000000700077224 */ /* 0x000fe400078e020b */
[----:B------:R-:W-:Y:S01]  /*0e70*/  @!P4 IMAD.MOV R2, RZ, RZ, -R2 ;  /* 0x000000ffff02c224 */ /* 0x000fe200078e0a02 */
[----:B------:R-:W-:Y:S01]  /*0e80*/  ISETP.GE.AND P4, PT, R10, RZ, PT ;  /* 0x000000ff0a00720c */ /* 0x000fe20003f86270 */
[----:B------:R-:W-:-:S02]  /*0e90*/  VIADD R10, R159, 0x39 ;  /* 0x000000399f0a7836 */ /* 0x000fc40000000000 */
[----:B------:R-:W-:Y:S01]  /*0ea0*/  @!P2 IMAD.MOV R3, RZ, RZ, -R3 ;  /* 0x000000ffff03a224 */ /* 0x000fe200078e0a03 */
[----:B------:R-:W-:Y:S01]  /*0eb0*/  ISETP.GT.U32.AND P2, PT, R0, R7, PT ;  /* 0x000000070000720c */ /* 0x000fe20003f44070 */
[--C-:B------:R-:W-:Y:S01]  /*0ec0*/  @!P6 IMAD.IADD R5, R5, 0x1, -R0.reuse ;  /* 0x000000010505e824 */ /* 0x100fe200078e0a00 */
[----:B------:R-:W-:Y:S01]  /*0ed0*/  IABS R13, R10 ;  /* 0x0000000a000d7213 */ /* 0x000fe20000000000 */
[----:B------:R-:W-:Y:S02]  /*0ee0*/  @!P1 IMAD.IADD R6, R6, 0x1, -R0 ;  /* 0x0000000106069824 */ /* 0x000fe400078e0a00 */
[C---:B------:R-:W-:Y:S01]  /*0ef0*/  VIADD R11, R159.reuse, 0x38 ;  /* 0x000000389f0b7836 */ /* 0x040fe20000000000 */
[----:B------:R-:W-:Y:S01]  /*0f00*/  ISETP.GT.U32.AND P6, PT, R0, R5, PT ;  /* 0x000000050000720c */ /* 0x000fe20003fc4070 */
[----:B------:R-:W-:Y:S01]  /*0f10*/  IMAD.HI.U32 R9, R8, R13, RZ ;  /* 0x0000000d08097227 */ /* 0x000fe200078e00ff */
[----:B------:R-:W-:Y:S02]  /*0f20*/  ISETP.GT.U32.AND P1, PT, R0, R6, PT ;  /* 0x000000060000720c */ /* 0x000fe40003f24070 */
[----:B------:R-:W-:Y:S01]  /*0f30*/  IABS R15, R11 ;  /* 0x0000000b000f7213 */ /* 0x000fe20000000000 */
[----:B------:R-:W-:-:S02]  /*0f40*/  VIADD R12, R159, 0x37 ;  /* 0x000000379f0c7836 */ /* 0x000fc40000000000 */
[----:B------:R-:W-:Y:S02]  /*0f50*/  IMAD.MOV R9, RZ, RZ, -R9 ;  /* 0x000000ffff097224 */ /* 0x000fe400078e0a09 */
[----:B------:R-:W-:Y:S01]  /*0f60*/  @!P2 IMAD.IADD R7, R7, 0x1, -R0 ;  /* 0x000000010707a824 */ /* 0x000fe200078e0a00 */
[----:B------:R-:W-:Y:S01]  /*0f70*/  IABS R17, R12 ;  /* 0x0000000c00117213 */ /* 0x000fe20000000000 */
[----:B------:R-:W-:Y:S01]  /*0f80*/  @!P3 IMAD.MOV R4, RZ, RZ, -R4 ;  /* 0x000000ffff04b224 */ /* 0x000fe200078e0a04 */
[----:B------:R-:W-:Y:S01]  /*0f90*/  ISETP.GE.AND P3, PT, R10, RZ, PT ;  /* 0x000000ff0a00720c */ /* 0x000fe20003f66270 */
[----:B------:R-:W-:Y:S01]  /*0fa0*/  IMAD.HI.U32 R10, R8, R15, RZ ;  /* 0x0000000f080a7227 */ /* 0x000fe200078e00ff */
[----:B------:R-:W-:-:S03]  /*0fb0*/  ISETP.GT.U32.AND P2, PT, R0, R7, PT ;  /* 0x000000070000720c */ /* 0x000fc60003f44070 */
[----:B------:R-:W-:Y:S02]  /*0fc0*/  IMAD R9, R0, R9, R13 ;  /* 0x0000000900097224 */ /* 0x000fe400078e020d */
[----:B------:R-:W-:Y:S01]  /*0fd0*/  @!P6 IMAD.IADD R5, R5, 0x1, -R0 ;  /* 0x000000010505e824 */ /* 0x000fe200078e0a00 */
[----:B------:R-:W-:Y:S01]  /*0fe0*/  ISETP.GE.AND P6, PT, R11, RZ, PT ;  /* 0x000000ff0b00720c */ /* 0x000fe20003fc6270 */
[----:B------:R-:W-:Y:S02]  /*0ff0*/  IMAD.MOV R10, RZ, RZ, -R10 ;  /* 0x000000ffff0a7224 */ /* 0x000fe400078e0a0a */
[----:B------:R-:W-:Y:S01]  /*1000*/  @!P1 IMAD.IADD R6, R6, 0x1, -R0 ;  /* 0x0000000106069824 */ /* 0x000fe200078e0a00 */
[----:B------:R-:W-:Y:S01]  /*1010*/  ISETP.GT.U32.AND P1, PT, R0, R9, PT ;  /* 0x000000090000720c */ /* 0x000fe20003f24070 */
[----:B------:R-:W-:-:S04]  /*1020*/  IMAD.HI.U32 R11, R8, R17, RZ ;  /* 0x00000011080b7227 */ /* 0x000fc800078e00ff */
[C---:B------:R-:W-:Y:S02]  /*1030*/  IMAD R10, R0.reuse, R10, R15 ;  /* 0x0000000a000a7224 */ /* 0x040fe400078e020f */
[----:B------:R-:W-:Y:S02]  /*1040*/  IMAD.MOV R11, RZ, RZ, -R11 ;  /* 0x000000ffff0b7224 */ /* 0x000fe400078e0a0b */
[----:B------:R-:W-:Y:S01]  /*1050*/  @!P4 IMAD.MOV R6, RZ, RZ, -R6 ;  /* 0x000000ffff06c224 */ /* 0x000fe200078e0a06 */
[C---:B------:R-:W-:Y:S01]  /*1060*/  ISETP.GT.U32.AND P4, PT, R0.reuse, R10, PT ;  /* 0x0000000a0000720c */ /* 0x040fe20003f84070 */
[----:B------:R-:W-:Y:S01]  /*1070*/  IMAD R11, R0, R11, R17 ;  /* 0x0000000b000b7224 */ /* 0x000fe200078e0211 */
[----:B------:R-:W-:Y:S01]  /*1080*/  IABS R17, R16 ;  /* 0x0000001000117213 */ /* 0x000fe20000000000 */
[--C-:B------:R-:W-:Y:S02]  /*1090*/  @!P2 IMAD.IADD R7, R7, 0x1, -R0.reuse ;  /* 0x000000010707a824 */ /* 0x100fe400078e0a00 */
[----:B------:R-:W-:-:S02]  /*10a0*/  @!P1 IMAD.IADD R9, R9, 0x1, -R0 ;  /* 0x0000000109099824 */ /* 0x000fc400078e0a00 */
[----:B------:R-:W-:Y:S01]  /*10b0*/  @!P0 IMAD.MOV R7, RZ, RZ, -R7 ;  /* 0x000000ffff078224 */ /* 0x000fe200078e0a07 */
[----:B------:R-:W-:Y:S01]  /*10c0*/  ISETP.GT.U32.AND P0, PT, R0, R11, PT ;  /* 0x0000000b0000720c */ /* 0x000fe20003f04070 */
[----:B------:R-:W-:Y:S01]  /*10d0*/  @!P5 IMAD.MOV R5, RZ, RZ, -R5 ;  /* 0x000000ffff05d224 */ /* 0x000fe200078e0a05 */
[----:B------:R-:W-:Y:S01]  /*10e0*/  ISETP.GE.AND P5, PT, R12, RZ, PT ;  /* 0x000000ff0c00720c */ /* 0x000fe20003fa6270 */
[----:B------:R-:W-:Y:S01]  /*10f0*/  VIADD R12, R159, 0x36 ;  /* 0x000000369f0c7836 */ /* 0x000fe20000000000 */
[----:B------:R-:W-:Y:S01]  /*1100*/  ISETP.GT.U32.AND P1, PT, R0, R9, PT ;  /* 0x000000090000720c */ /* 0x000fe20003f24070 */
[----:B------:R-:W-:Y:S02]  /*1110*/  @!P4 IMAD.IADD R10, R10, 0x1, -R0 ;  /* 0x000000010a0ac824 */ /* 0x000fe400078e0a00 */
[----:B------:R-:W-:Y:S01]  /*1120*/  IMAD.HI.U32 R13, R8, R17, RZ ;  /* 0x00000011080d7227 */ /* 0x000fe200078e00ff */
[----:B------:R-:W-:Y:S02]  /*1130*/  IABS R15, R12 ;  /* 0x0000000c000f7213 */ /* 0x000fe40000000000 */
[----:B------:R-:W-:Y:S01]  /*1140*/  ISETP.GE.AND P2, PT, R12, RZ, PT ;  /* 0x000000ff0c00720c */ /* 0x000fe20003f46270 */
[----:B------:R-:W-:Y:S01]  /*1150*/  IMAD.MOV R13, RZ, RZ, -R13 ;  /* 0x000000ffff0d7224 */ /* 0x000fe200078e0a0d */
[----:B------:R-:W-:Y:S01]  /*1160*/  ISETP.GT.U32.AND P4, PT, R0, R10, PT ;  /* 0x0000000a0000720c */ /* 0x000fe20003f84070 */
[----:B------:R-:W-:-:S04]  /*1170*/  IMAD.HI.U32 R12, R8, R15, RZ ;  /* 0x0000000f080c7227 */ /* 0x000fc800078e00ff */
[----:B------:R-:W-:Y:S02]  /*1180*/  @!P0 IMAD.IADD R11, R11, 0x1, -R0 ;  /* 0x000000010b0b8824 */ /* 0x000fe400078e0a00 */
[----:B------:R-:W-:Y:S02]  /*1190*/  IMAD.MOV R12, RZ, RZ, -R12 ;  /* 0x000000ffff0c7224 */ /* 0x000fe400078e0a0c */
[----:B------:R-:W-:Y:S01]  /*11a0*/  @!P1 IMAD.IADD R9, R9, 0x1, -R0 ;  /* 0x0000000109099824 */ /* 0x000fe200078e0a00 */
[C---:B------:R-:W-:Y:S01]  /*11b0*/  ISETP.GT.U32.AND P0, PT, R0.reuse, R11, PT ;  /* 0x0000000b0000720c */ /* 0x040fe20003f04070 */
[C---:B------:R-:W-:Y:S01]  /*11c0*/  IMAD R13, R0.reuse, R13, R17 ;  /* 0x0000000d000d7224 */ /* 0x040fe200078e0211 */
[----:B------:R-:W-:Y:S01]  /*11d0*/  IABS R17, R22 ;  /* 0x0000001600117213 */ /* 0x000fe20000000000 */
[----:B------:R-:W-:Y:S01]  /*11e0*/  IMAD R12, R0, R12, R15 ;  /* 0x0000000c000c7224 */ /* 0x000fe200078e020f */
[----:B------:R-:W-:Y:S01]  /*11f0*/  ISETP.GE.AND P1, PT, R16, RZ, PT ;  /* 0x000000ff1000720c */ /* 0x000fe20003f26270 */
[----:B------:R-:W-:Y:S01]  /*1200*/  @!P3 IMAD.MOV R9, RZ, RZ, -R9 ;  /* 0x000000ffff09b224 */ /* 0x000fe200078e0a09 */
[----:B------:R-:W-:Y:S01]  /*1210*/  ISETP.GT.U32.AND P3, PT, R0, R13, PT ;  /* 0x0000000d0000720c */ /* 0x000fe20003f64070 */
[----:B------:R-:W-:-:S04]  /*1220*/  IMAD.HI.U32 R15, R8, R21, RZ ;  /* 0x00000015080f7227 */ /* 0x000fc800078e00ff */
[--C-:B------:R-:W-:Y:S01]  /*1230*/  @!P4 IMAD.IADD R10, R10, 0x1, -R0.reuse ;  /* 0x000000010a0ac824 */ /* 0x100fe200078e0a00 */
[C---:B------:R-:W-:Y:S01]  /*1240*/  ISETP.GT.U32.AND P4, PT, R0.reuse, R12, PT ;  /* 0x0000000c0000720c */ /* 0x040fe20003f84070 */
[----:B------:R-:W-:Y:S02]  /*1250*/  IMAD.MOV R15, RZ, RZ, -R15 ;  /* 0x000000ffff0f7224 */ /* 0x000fe400078e0a0f */
[--C-:B------:R-:W-:Y:S02]  /*1260*/  @!P0 IMAD.IADD R11, R11, 0x1, -R0.reuse ;  /* 0x000000010b0b8824 */ /* 0x100fe400078e0a00 */
[C---:B------:R-:W-:Y:S01]  /*1270*/  IMAD R15, R0.reuse, R15, R21 ;  /* 0x0000000f000f7224 */ /* 0x040fe200078e0215 */
[----:B------:R-:W-:Y:S01]  /*1280*/  IABS R21, R24 ;  /* 0x0000001800157213 */ /* 0x000fe20000000000 */
[----:B------:R-:W-:Y:S02]  /*1290*/  @!P3 IMAD.IADD R13, R13, 0x1, -R0 ;  /* 0x000000010d0db824 */ /* 0x000fe400078e0a00 */
[----:B------:R-:W-:Y:S01]  /*12a0*/  @!P5 IMAD.MOV R11, RZ, RZ, -R11 ;  /* 0x000000ffff0bd224 */ /* 0x000fe200078e0a0b */
[----:B------:R-:W-:Y:S01]  /*12b0*/  ISETP.GT.U32.AND P5, PT, R0, R15, PT ;  /* 0x0000000f0000720c */ /* 0x000fe20003fa4070 */
[----:B------:R-:W-:Y:S01]  /*12c0*/  IMAD.HI.U32 R16, R8, R17, RZ ;  /* 0x0000001108107227 */ /* 0x000fe200078e00ff */
[----:B------:R-:W-:-:S03]  /*12d0*/  ISETP.GT.U32.AND P3, PT, R0, R13, PT ;  /* 0x0000000d0000720c */ /* 0x000fc60003f64070 */
[----:B------:R-:W-:Y:S02]  /*12e0*/  @!P4 IMAD.IADD R12, R12, 0x1, -R0 ;  /* 0x000000010c0cc824 */ /* 0x000fe400078e0a00 */
[----:B------:R-:W-:Y:S02]  /*12f0*/  IMAD.MOV R16, RZ, RZ, -R16 ;  /* 0x000000ffff107224 */ /* 0x000fe400078e0a10 */
[C---:B------:R-:W-:Y:S01]  /*1300*/  IMAD R14, R0.reuse, R14, R19 ;  /* 0x0000000e000e7224 */ /* 0x040fe200078e0213 */
[C---:B------:R-:W-:Y:S01]  /*1310*/  ISETP.GT.U32.AND P4, PT, R0.reuse, R12, PT ;  /* 0x0000000c0000720c */ /* 0x040fe20003f84070 */
[C---:B------:R-:W-:Y:S01]  /*1320*/  IMAD R16, R0.reuse, R16, R17 ;  /* 0x0000001000107224 */ /* 0x040fe200078e0211 */
[----:B------:R-:W-:Y:S01]  /*1330*/  IABS R19, R23 ;  /* 0x0000001700137213 */ /* 0x000fe20000000000 */
[--C-:B------:R-:W-:Y:S01]  /*1340*/  @!P5 IMAD.IADD R15, R15, 0x1, -R0.reuse ;  /* 0x000000010f0fd824 */ /* 0x100fe200078e0a00 */
[C---:B------:R-:W-:Y:S01]  /*1350*/  ISETP.GT.U32.AND P0, PT, R0.reuse, R14, PT ;  /* 0x0000000e0000720c */ /* 0x040fe20003f04070 */
[----:B------:R-:W-:Y:S01]  /*1360*/  @!P3 IMAD.IADD R13, R13, 0x1, -R0 ;  /* 0x000000010d0db824 */ /* 0x000fe200078e0a00 */
[C---:B------:R-:W-:Y:S01]  /*1370*/  ISETP.GT.U32.AND P3, PT, R0.reuse, R16, PT ;  /* 0x000000100000720c */ /* 0x040fe20003f64070 */
[----:B------:R-:W-:Y:S01]  /*1380*/  @!P6 IMAD.MOV R10, RZ, RZ, -R10 ;  /* 0x000000ffff0ae224 */ /* 0x000fe200078e0a0a */
[----:B------:R-:W-:Y:S01]  /*1390*/  ISETP.GT.U32.AND P5, PT, R0, R15, PT ;  /* 0x0000000f0000720c */ /* 0x000fe20003fa4070 */
[----:B------:R-:W-:Y:S01]  /*13a0*/  IMAD.HI.U32 R17, R8, R19, RZ ;  /* 0x0000001308117227 */ /* 0x000fe200078e00ff */
[----:B------:R-:W-:-:S03]  /*13b0*/  ISETP.GE.AND P6, PT, R18, RZ, PT ;  /* 0x000000ff1200720c */ /* 0x000fc60003fc6270 */
[----:B------:R-:W-:Y:S01]  /*13c0*/  @!P4 IMAD.IADD R12, R12, 0x1, -R0 ;  /* 0x000000010c0cc824 */ /* 0x000fe200078e0a00 */
[----:B------:R-:W-:Y:S01]  /*13d0*/  ISETP.GE.AND P4, PT, R20, RZ, PT ;  /* 0x000000ff1400720c */ /* 0x000fe20003f86270 */
[----:B------:R-:W-:-:S04]  /*13e0*/  IMAD.HI.U32 R18, R8, R21, RZ ;  /* 0x0000001508127227 */ /* 0x000fc800078e00ff */
[----:B------:R-:W-:Y:S02]  /*13f0*/  IMAD.MOV R17, RZ, RZ, -R17 ;  /* 0x000000ffff117224 */ /* 0x000fe400078e0a11 */
[----:B------:R-:W-:Y:S02]  /*1400*/  IMAD.MOV R18, RZ, RZ, -R18 ;  /* 0x000000ffff127224 */ /* 0x000fe400078e0a12 */
[--C-:B------:R-:W-:Y:S02]  /*1410*/  @!P0 IMAD.IADD R14, R14, 0x1, -R0.reuse ;  /* 0x000000010e0e8824 */ /* 0x100fe400078e0a00 */
[----:B------:R-:W-:Y:S02]  /*1420*/  IMAD R17, R0, R17, R19 ;  /* 0x0000001100117224 */ /* 0x000fe400078e0213 */
[----:B------:R-:W-:Y:S01]  /*1430*/  @!P3 IMAD.IADD R16, R16, 0x1, -R0 ;  /* 0x000000011010b824 */ /* 0x000fe200078e0a00 */
[C---:B------:R-:W-:Y:S01]  /*1440*/  ISETP.GT.U32.AND P0, PT, R0.reuse, R14, PT ;  /* 0x0000000e0000720c */ /* 0x040fe20003f04070 */
[----:B------:R-:W-:-:S02]  /*1450*/  IMAD R18, R0, R18, R21 ;  /* 0x0000001200127224 */ /* 0x000fc400078e0215 */
[----:B------:R-:W-:Y:S01]  /*1460*/  @!P5 IMAD.IADD R15, R15, 0x1, -R0 ;  /* 0x000000010f0fd824 */ /* 0x000fe200078e0a00 */
[C---:B------:R-:W-:Y:S01]  /*1470*/  ISETP.GT.U32.AND P5, PT, R0.reuse, R17, PT ;  /* 0x000000110000720c */ /* 0x040fe20003fa4070 */
[----:B------:R-:W-:Y:S01]  /*1480*/  @!P2 IMAD.MOV R12, RZ, RZ, -R12 ;  /* 0x000000ffff0ca224 */ /* 0x000fe200078e0a0c */
[C---:B------:R-:W-:Y:S01]  /*1490*/  ISETP.GT.U32.AND P3, PT, R0.reuse, R16, PT ;  /* 0x000000100000720c */ /* 0x040fe20003f64070 */
[----:B------:R-:W-:Y:S01]  /*14a0*/  @!P4 IMAD.MOV R15, RZ, RZ, -R15 ;  /* 0x000000ffff0fc224 */ /* 0x000fe200078e0a0f */
[----:B------:R-:W-:Y:S01]  /*14b0*/  ISETP.GT.U32.AND P4, PT, R0, R18, PT ;  /* 0x000000120000720c */ /* 0x000fe20003f84070 */
[C---:B------:R-:W-:Y:S01]  /*14c0*/  VIADD R19, R159.reuse, 0x2f ;  /* 0x0000002f9f137836 */ /* 0x040fe20000000000 */
[----:B------:R-:W-:Y:S01]  /*14d0*/  ISETP.GE.AND P2, PT, R22, RZ, PT ;  /* 0x000000ff1600720c */ /* 0x000fe20003f46270 */
[----:B------:R-:W-:Y:S02]  /*14e0*/  VIADD R20, R159, 0x2e ;  /* 0x0000002e9f147836 */ /* 0x000fe40000000000 */
[----:B------:R-:W-:Y:S01]  /*14f0*/  @!P1 IMAD.MOV R13, RZ, RZ, -R13 ;  /* 0x000000ffff0d9224 */ /* 0x000fe200078e0a0d */
[----:B------:R-:W-:Y:S01]  /*1500*/  ISETP.GE.AND P1, PT, R23, RZ, PT ;  /* 0x000000ff1700720c */ /* 0x000fe20003f26270 */
[--C-:B------:R-:W-:Y:S01]  /*1510*/  @!P0 IMAD.IADD R14, R14, 0x1, -R0.reuse ;  /* 0x000000010e0e8824 */ /* 0x100fe200078e0a00 */
[----:B------:R-:W-:Y:S01]  /*1520*/  IABS R23, R19 ;  /* 0x0000001300177213 */ /* 0x000fe20000000000 */
[--C-:B------:R-:W-:Y:S01]  /*1530*/  @!P5 IMAD.IADD R17, R17, 0x1, -R0.reuse ;  /* 0x000000011111d824 */ /* 0x100fe200078e0a00 */
[----:B------:R-:W-:Y:S01]  /*1540*/  IABS R25, R20 ;  /* 0x0000001400197213 */ /* 0x000fe20000000000 */
[--C-:B------:R-:W-:Y:S01]  /*1550*/  @!P3 IMAD.IADD R16, R16, 0x1, -R0.reuse ;  /* 0x000000011010b824 */ /* 0x100fe200078e0a00 */
[----:B------:R-:W-:Y:S01]  /*1560*/  ISETP.GE.AND P3, PT, R20, RZ, PT ;  /* 0x000000ff1400720c */ /* 0x000fe20003f66270 */
[----:B------:R-:W-:Y:S01]  /*1570*/  @!P4 IMAD.IADD R18, R18, 0x1, -R0 ;  /* 0x000000011212c824 */ /* 0x000fe200078e0a00 */
[C---:B------:R-:W-:Y:S01]  /*1580*/  ISETP.GT.U32.AND P5, PT, R0.reuse, R17, PT ;  /* 0x000000110000720c */ /* 0x040fe20003fa4070 */
[----:B------:R-:W-:Y:S01]  /*1590*/  @!P6 IMAD.MOV R14, RZ, RZ, -R14 ;  /* 0x000000ffff0ee224 */ /* 0x000fe200078e0a0e */
[----:B------:R-:W-:Y:S01]  /*15a0*/  ISETP.GE.AND P6, PT, R19, RZ, PT ;  /* 0x000000ff1300720c */ /* 0x000fe20003fc6270 */
[----:B------:R-:W-:Y:S01]  /*15b0*/  @!P2 IMAD.MOV R16, RZ, RZ, -R16 ;  /* 0x000000ffff10a224 */ /* 0x000fe200078e0a10 */
[----:B------:R-:W-:Y:S01]  /*15c0*/  ISETP.GT.U32.AND P2, PT, R0, R18, PT ;  /* 0x000000120000720c */ /* 0x000fe20003f44070 */
[----:B------:R-:W-:Y:S01]  /*15d0*/  IMAD.HI.U32 R19, R8, R23, RZ ;  /* 0x0000001708137227 */ /* 0x000fe200078e00ff */
[----:B------:R-:W-:-:S03]  /*15e0*/  ISETP.GE.AND P0, PT, R24, RZ, PT ;  /* 0x000000ff1800720c */ /* 0x000fc60003f06270 */
[----:B------:R-:W-:-:S04]  /*15f0*/  IMAD.HI.U32 R20, R8, R25, RZ ;  /* 0x0000001908147227 */ /* 0x000fc800078e00ff */
[----:B------:R-:W-:Y:S02]  /*1600*/  IMAD.MOV R19, RZ, RZ, -R19 ;  /* 0x000000ffff137224 */ /* 0x000fe400078e0a13 */
[----:B------:R-:W-:Y:S02]  /*1610*/  IMAD.MOV R20, RZ, RZ, -R20 ;  /* 0x000000ffff147224 */ /* 0x000fe400078e0a14 */
[C---:B------:R-:W-:Y:S02]  /*1620*/  IMAD R19, R0.reuse, R19, R23 ;  /* 0x0000001300137224 */ /* 0x040fe400078e0217 */
[C---:B------:R-:W-:Y:S02]  /*1630*/  IMAD R20, R0.reuse, R20, R25 ;  /* 0x0000001400147224 */ /* 0x040fe400078e0219 */
[----:B------:R-:W-:Y:S01]  /*1640*/  @!P5 IMAD.IADD R17, R17, 0x1, -R0 ;  /* 0x000000011111d824 */ /* 0x000fe200078e0a00 */
[----:B------:R-:W-:Y:S01]  /*1650*/  ISETP.GT.U32.AND P5, PT, R0, R19, PT ;  /* 0x000000130000720c */ /* 0x000fe20003fa4070 */
[----:B------:R-:W-:-:S02]  /*1660*/  VIADD R21, R159, 0x2d ;  /* 0x0000002d9f157836 */ /* 0x000fc40000000000 */
[----:B------:R-:W-:Y:S01]  /*1670*/  @!P2 IMAD.IADD R18, R18, 0x1, -R0 ;  /* 0x000000011212a824 */ /* 0x000fe200078e0a00 */
[----:B------:R-:W-:Y:S01]  /*1680*/  ISETP.GT.U32.AND P2, PT, R0, R20, PT ;  /* 0x000000140000720c */ /* 0x000fe20003f44070 */
[----:B------:R-:W-:Y:S01]  /*1690*/  VIADD R24, R159, 0x2c ;  /* 0x0000002c9f187836 */ /* 0x000fe20000000000 */
[----:B------:R-:W-:Y:S01]  /*16a0*/  ISETP.GE.AND P4, PT, R21, RZ, PT ;  /* 0x000000ff1500720c */ /* 0x000fe20003f86270 */
[----:B------:R-:W-:Y:S01]  /*16b0*/  @!P0 IMAD.MOV R18, RZ, RZ, -R18 ;  /* 0x000000ffff128224 */ /* 0x000fe200078e0a12 */
[----:B------:R-:W-:Y:S01]  /*16c0*/  IABS R21, R21 ;  /* 0x0000001500157213 */ /* 0x000fe20000000000 */
[----:B------:R-:W-:Y:S01]  /*16d0*/  @!P1 IMAD.MOV R17, RZ, RZ, -R17 ;  /* 0x000000ffff119224 */ /* 0x000fe200078e0a11 */
[----:B------:R-:W-:Y:S01]  /*16e0*/  IABS R22, R24 ;  /* 0x0000001800167213 */ /* 0x000fe20000000000 */
[----:B------:R-:W-:Y:S01]  /*16f0*/  VIADD R40, R159, 0x1f ;  /* 0x0000001f9f287836 */ /* 0x000fe20000000000 */
[----:B------:R-:W-:Y:S01]  /*1700*/  ISETP.GE.AND P0, PT, R26, RZ, PT ;  /* 0x000000ff1a00720c */ /* 0x000fe20003f06270 */
[----:B------:R-:W-:Y:S01]  /*1710*/  IMAD.MOV.U32 R23, RZ, RZ, R21 ;  /* 0x000000ffff177224 */ /* 0x000fe200078e0015 */
[----:B------:R-:W-:Y:S01]  /*1720*/  ISETP.GE.AND P1, PT, R24, RZ, PT ;  /* 0x000000ff1800720c */ /* 0x000fe20003f26270 */
[--C-:B------:R-:W-:Y:S01]  /*1730*/  @!P5 IMAD.IADD R19, R19, 0x1, -R0.reuse ;  /* 0x000000011313d824 */ /* 0x100fe200078e0a00 */
[----:B------:R-:W-:Y:S01]  /*1740*/  IABS R39, R40 ;  /* 0x0000002800277213 */ /* 0x000fe20000000000 */
[----:B------:R-:W-:-:S02]  /*1750*/  @!P2 IMAD.IADD R20, R20, 0x1, -R0 ;  /* 0x000000011414a824 */ /* 0x000fc400078e0a00 */
[----:B------:R-:W-:Y:S01]  /*1760*/  IMAD.HI.U32 R21, R8, R23, RZ ;  /* 0x0000001708157227 */ /* 0x000fe200078e00ff */
[C---:B------:R-:W-:Y:S02]  /*1770*/  ISETP.GT.U32.AND P5, PT, R0.reuse, R19, PT ;  /* 0x000000130000720c */ /* 0x040fe40003fa4070 */
[----:B------:R-:W-:Y:S01]  /*1780*/  ISETP.GT.U32.AND P2, PT, R0, R20, PT ;  /* 0x000000140000720c */ /* 0x000fe20003f44070 */
[----:B------:R-:W-:Y:S02]  /*1790*/  IMAD.MOV.U32 R25, RZ, RZ, R22 ;  /* 0x000000ffff197224 */ /* 0x000fe400078e0016 */
[----:B------:R-:W-:Y:S02]  /*17a0*/  IMAD.MOV R21, RZ, RZ, -R21 ;  /* 0x000000ffff157224 */ /* 0x000fe400078e0a15 */
[----:B------:R-:W-:-:S04]  /*17b0*/  IMAD.HI.U32 R22, R8, R25, RZ ;  /* 0x0000001908167227 */ /* 0x000fc800078e00ff */
[----:B------:R-:W-:Y:S02]  /*17c0*/  IMAD R21, R0, R21, R23 ;  /* 0x0000001500157224 */ /* 0x000fe400078e0217 */
[----:B------:R-:W-:Y:S02]  /*17d0*/  IMAD.MOV R22, RZ, RZ, -R22 ;  /* 0x000000ffff167224 */ /* 0x000fe400078e0a16 */
[----:B------:R-:W-:-:S04]  /*17e0*/  IMAD.HI.U32 R23, R8, R27, RZ ;  /* 0x0000001b08177227 */ /* 0x000fc800078e00ff */
[C---:B------:R-:W-:Y:S02]  /*17f0*/  IMAD R22, R0.reuse, R22, R25 ;  /* 0x0000001600167224 */ /* 0x040fe400078e0219 */
[----:B------:R-:W-:Y:S02]  /*1800*/  IMAD.MOV R23, RZ, RZ, -R23 ;  /* 0x000000ffff177224 */ /* 0x000fe400078e0a17 */
[--C-:B------:R-:W-:Y:S01]  /*1810*/  @!P5 IMAD.IADD R19, R19, 0x1, -R0.reuse ;  /* 0x000000011313d824 */ /* 0x100fe200078e0a00 */
[C---:B------:R-:W-:Y:S01]  /*1820*/  ISETP.GT.U32.AND P5, PT, R0.reuse, R21, PT ;  /* 0x000000150000720c */ /* 0x040fe20003fa4070 */
[----:B------:R-:W-:Y:S01]  /*1830*/  IMAD R23, R0, R23, R27 ;  /* 0x0000001700177224 */ /* 0x000fe200078e021b */
[----:B------:R-:W-:Y:S01]  /*1840*/  IABS R27, R30 ;  /* 0x0000001e001b7213 */ /* 0x000fe20000000000 */
[----:B------:R-:W-:Y:S01]  /*1850*/  @!P2 IMAD.IADD R20, R20, 0x1, -R0 ;  /* 0x000000011414a824 */ /* 0x000fe200078e0a00 */
[C---:B------:R-:W-:Y:S01]  /*1860*/  ISETP.GT.U32.AND P2, PT, R0.reuse, R22, PT ;  /* 0x000000160000720c */ /* 0x040fe20003f44070 */
[----:B------:R-:W-:Y:S01]  /*1870*/  @!P6 IMAD.MOV R19, RZ, RZ, -R19 ;  /* 0x000000ffff13e224 */ /* 0x000fe200078e0a13 */
[----:B------:R-:W-:Y:S01]  /*1880*/  ISETP.GT.U32.AND P6, PT, R0, R23, PT ;  /* 0x000000170000720c */ /* 0x000fe20003fc4070 */
[----:B------:R-:W-:-:S02]  /*1890*/  VIADD R26, R159, 0x2a ;  /* 0x0000002a9f1a7836 */ /* 0x000fc40000000000 */
[----:B------:R-:W-:-:S03]  /*18a0*/  IMAD.HI.U32 R25, R8, R31, RZ ;  /* 0x0000001f08197227 */ /* 0x000fc600078e00ff */
[----:B------:R-:W-:Y:S01]  /*18b0*/  IABS R29, R26 ;  /* 0x0000001a001d7213 */ /* 0x000fe20000000000 */
[----:B------:R-:W-:Y:S02]  /*18c0*/  @!P5 IMAD.IADD R21, R21, 0x1, -R0 ;  /* 0x000000011515d824 */ /* 0x000fe400078e0a00 */
[----:B------:R-:W-:Y:S01]  /*18d0*/  @!P3 IMAD.MOV R20, RZ, RZ, -R20 ;  /* 0x000000ffff14b224 */ /* 0x000fe200078e0a14 */
[----:B------:R-:W-:Y:S01]  /*18e0*/  ISETP.GE.AND P3, PT, R26, RZ, PT ;  /* 0x000000ff1a00720c */ /* 0x000fe20003f66270 */
[--C-:B------:R-:W-:Y:S01]  /*18f0*/  @!P2 IMAD.IADD R22, R22, 0x1, -R0.reuse ;  /* 0x000000011616a824 */ /* 0x100fe200078e0a00 */
[----:B------:R-:W-:Y:S01]  /*1900*/  ISETP.GT.U32.AND P5, PT, R0, R21, PT ;  /* 0x000000150000720c */ /* 0x000fe20003fa4070 */
[----:B------:R-:W-:Y:S02]  /*1910*/  @!P6 IMAD.IADD R23, R23, 0x1, -R0 ;  /* 0x000000011717e824 */ /* 0x000fe400078e0a00 */
[----:B------:R-:W-:Y:S01]  /*1920*/  IMAD.HI.U32 R24, R8, R29, RZ ;  /* 0x0000001d08187227 */ /* 0x000fe200078e00ff */
[----:B------:R-:W-:-:S02]  /*1930*/  ISETP.GT.U32.AND P2, PT, R0, R22, PT ;  /* 0x000000160000720c */ /* 0x000fc40003f44070 */
[----:B------:R-:W-:Y:S01]  /*1940*/  ISETP.GT.U32.AND P6, PT, R0, R23, PT ;  /* 0x000000170000720c */ /* 0x000fe20003fc4070 */
[----:B------:R-:W-:Y:S02]  /*1950*/  IMAD.MOV R24, RZ, RZ, -R24 ;  /* 0x000000ffff187224 */ /* 0x000fe400078e0a18 */
[----:B------:R-:W-:Y:S02]  /*1960*/  IMAD.MOV R25, RZ, RZ, -R25 ;  /* 0x000000ffff197224 */ /* 0x000fe400078e0a19 */
[----:B------:R-:W-:-:S04]  /*1970*/  IMAD.HI.U32 R26, R8, R27, RZ ;  /* 0x0000001b081a7227 */ /* 0x000fc800078e00ff */
[C---:B------:R-:W-:Y:S02]  /*1980*/  IMAD R24, R0.reuse, R24, R29 ;  /* 0x0000001800187224 */ /* 0x040fe400078e021d */
[C---:B------:R-:W-:Y:S01]  /*1990*/  IMAD R25, R0.reuse, R25, R31 ;  /* 0x0000001900197224 */ /* 0x040fe200078e021f */
[----:B------:R-:W-:Y:S01]  /*19a0*/  IABS R31, R32 ;  /* 0x00000020001f7213 */ /* 0x000fe20000000000 */
[----:B------:R-:W-:Y:S02]  /*19b0*/  IMAD.MOV R26, RZ, RZ, -R26 ;  /* 0x000000ffff1a7224 */ /* 0x000fe400078e0a1a */
[--C-:B------:R-:W-:Y:S01]  /*19c0*/  @!P5 IMAD.IADD R21, R21, 0x1, -R0.reuse ;  /* 0x000000011515d824 */ /* 0x100fe200078e0a00 */
[C---:B------:R-:W-:Y:S01]  /*19d0*/  ISETP.GT.U32.AND P5, PT, R0.reuse, R24, PT ;  /* 0x000000180000720c */ /* 0x040fe20003fa4070 */
[----:B------:R-:W-:Y:S02]  /*19e0*/  IMAD R26, R0, R26, R27 ;  /* 0x0000001a001a7224 */ /* 0x000fe400078e021b */
[--C-:B------:R-:W-:Y:S01]  /*19f0*/  @!P2 IMAD.IADD R22, R22, 0x1, -R0.reuse ;  /* 0x000000011616a824 */ /* 0x100fe200078e0a00 */
[C---:B------:R-:W-:Y:S01]  /*1a00*/  ISETP.GT.U32.AND P2, PT, R0.reuse, R25, PT ;  /* 0x000000190000720c */ /* 0x040fe20003f44070 */
[----:B------:R-:W-:Y:S01]  /*1a10*/  @!P6 IMAD.IADD R23, R23, 0x1, -R0 ;  /* 0x000000011717e824 */ /* 0x000fe200078e0a00 */
[----:B------:R-:W-:Y:S01]  /*1a20*/  ISETP.GT.U32.AND P6, PT, R0, R26, PT ;  /* 0x0000001a0000720c */ /* 0x000fe20003fc4070 */
[----:B------:R-:W-:-:S02]  /*1a30*/  @!P4 IMAD.MOV R21, RZ, RZ, -R21 ;  /* 0x000000ffff15c224 */ /* 0x000fc400078e0a15 */
[----:B------:R-:W-:-:S04]  /*1a40*/  IMAD.HI.U32 R27, R8, R31, RZ ;  /* 0x0000001f081b7227 */ /* 0x000fc800078e00ff */
[----:B------:R-:W-:Y:S01]  /*1a50*/  @!P5 IMAD.IADD R24, R24, 0x1, -R0 ;  /* 0x000000011818d824 */ /* 0x000fe200078e0a00 */
[----:B------:R-:W-:Y:S01]  /*1a60*/  ISETP.GE.AND P5, PT, R28, RZ, PT ;  /* 0x000000ff1c00720c */ /* 0x000fe20003fa6270 */
[----:B------:R-:W-:-:S03]  /*1a70*/  IMAD.HI.U32 R29, R8, R35, RZ ;  /* 0x00000023081d7227 */ /* 0x000fc600078e00ff */
[----:B------:R-:W-:Y:S01]  /*1a80*/  ISETP.GT.U32.AND P4, PT, R0, R24, PT ;  /* 0x000000180000720c */ /* 0x000fe20003f84070 */
[--C-:B------:R-:W-:Y:S01]  /*1a90*/  @!P2 IMAD.IADD R25, R25, 0x1, -R0.reuse ;  /* 0x000000011919a824 */ /* 0x100fe200078e0a00 */
[----:B------:R-:W-:Y:S01]  /*1aa0*/  ISETP.GE.AND P2, PT, R30, RZ, PT ;  /* 0x000000ff1e00720c */ /* 0x000fe20003f46270 */
[----:B------:R-:W-:Y:S02]  /*1ab0*/  @!P6 IMAD.IADD R26, R26, 0x1, -R0 ;  /* 0x000000011a1ae824 */ /* 0x000fe400078e0a00 */
[----:B------:R-:W-:Y:S01]  /*1ac0*/  IMAD.HI.U32 R28, R8, R33, RZ ;  /* 0x00000021081c7227 */ /* 0x000fe200078e00ff */
[----:B------:R-:W-:-:S03]  /*1ad0*/  ISETP.GT.U32.AND P6, PT, R0, R25, PT ;  /* 0x000000190000720c */ /* 0x000fc60003fc4070 */
[----:B------:R-:W-:Y:S02]  /*1ae0*/  IMAD.MOV R27, RZ, RZ, -R27 ;  /* 0x000000ffff1b7224 */ /* 0x000fe400078e0a1b */
[----:B------:R-:W-:Y:S02]  /*1af0*/  IMAD.MOV R29, RZ, RZ, -R29 ;  /* 0x000000ffff1d7224 */ /* 0x000fe400078e0a1d */
[C---:B------:R-:W-:Y:S02]  /*1b00*/  IMAD R27, R0.reuse, R27, R31 ;  /* 0x0000001b001b7224 */ /* 0x040fe400078e021f */
[----:B------:R-:W-:Y:S02]  /*1b10*/  IMAD.MOV R28, RZ, RZ, -R28 ;  /* 0x000000ffff1c7224 */ /* 0x000fe400078e0a1c */
[----:B------:R-:W-:Y:S01]  /*1b20*/  IMAD R29, R0, R29, R35 ;  /* 0x0000001d001d7224 */ /* 0x000fe200078e0223 */
[----:B------:R-:W-:Y:S01]  /*1b30*/  IABS R35, R37 ;  /* 0x0000002500237213 */ /* 0x000fe20000000000 */
[----:B------:R-:W-:Y:S01]  /*1b40*/  @!P4 IMAD.IADD R24, R24, 0x1, -R0 ;  /* 0x000000011818c824 */ /* 0x000fe200078e0a00 */
[----:B------:R-:W-:Y:S01]  /*1b50*/  ISETP.GT.U32.AND P4, PT, R0, R27, PT ;  /* 0x0000001b0000720c */ /* 0x000fe20003f84070 */
[----:B------:R-:W-:Y:S01]  /*1b60*/  @!P0 IMAD.MOV R23, RZ, RZ, -R23 ;  /* 0x000000ffff178224 */ /* 0x000fe200078e0a17 */
[----:B------:R-:W-:Y:S01]  /*1b70*/  ISETP.GE.AND P0, PT, R32, RZ, PT ;  /* 0x000000ff2000720c */ /* 0x000fe20003f06270 */
[----:B------:R-:W-:-:S02]  /*1b80*/  IMAD R28, R0, R28, R33 ;  /* 0x0000001c001c7224 */ /* 0x000fc400078e0221 */
[----:B------:R-:W-:Y:S01]  /*1b90*/  @!P6 IMAD.IADD R25, R25, 0x1, -R0 ;  /* 0x000000011919e824 */ /* 0x000fe200078e0a00 */
[C---:B------:R-:W-:Y:S01]  /*1ba0*/  ISETP.GT.U32.AND P6, PT, R0.reuse, R29, PT ;  /* 0x0000001d0000720c */ /* 0x040fe20003fc4070 */
[----:B------:R-:W-:Y:S02]  /*1bb0*/  VIADD R32, R159, 0x24 ;  /* 0x000000249f207836 */ /* 0x000fe40000000000 */
[----:B------:R-:W-:Y:S01]  /*1bc0*/  @!P3 IMAD.MOV R24, RZ, RZ, -R24 ;  /* 0x000000ffff18b224 */ /* 0x000fe200078e0a18 */
[C---:B------:R-:W-:Y:S01]  /*1bd0*/  ISETP.GT.U32.AND P3, PT, R0.reuse, R28, PT ;  /* 0x0000001c0000720c */ /* 0x040fe20003f64070 */
[----:B------:R-:W-:Y:S01]  /*1be0*/  @!P1 IMAD.MOV R22, RZ, RZ, -R22 ;  /* 0x000000ffff169224 */ /* 0x000fe200078e0a16 */
[----:B------:R-:W-:Y:S01]  /*1bf0*/  ISETP.GT.U32.AND P1, PT, R0, R26, PT ;  /* 0x0000001a0000720c */ /* 0x000fe20003f24070 */
[----:B------:R-:W-:Y:S01]  /*1c00*/  @!P4 IMAD.IADD R27, R27, 0x1, -R0 ;  /* 0x000000011b1bc824 */ /* 0x000fe200078e0a00 */
[----:B------:R-:W-:Y:S01]  /*1c10*/  IABS R33, R32 ;  /* 0x0000002000217213 */ /* 0x000fe20000000000 */
[----:B------:R-:W-:Y:S01]  /*1c20*/  @!P5 IMAD.MOV R25, RZ, RZ, -R25 ;  /* 0x000000ffff19d224 */ /* 0x000fe200078e0a19 */
[----:B------:R-:W-:Y:S01]  /*1c30*/  ISETP.GE.AND P4, PT, R36, RZ, PT ;  /* 0x000000ff2400720c */ /* 0x000fe20003f86270 */
[----:B------:R-:W-:-:S04]  /*1c40*/  IMAD.HI.U32 R31, R8, R35, RZ ;  /* 0x00000023081f7227 */ /* 0x000fc800078e00ff */
[----:B------:R-:W-:-:S04]  /*1c50*/  IMAD.HI.U32 R30, R8, R33, RZ ;  /* 0x00000021081e7227 */ /* 0x000fc800078e00ff */
[----:B------:R-:W-:Y:S02]  /*1c60*/  @!P6 IMAD.IADD R29, R29, 0x1, -R0 ;  /* 0x000000011d1de824 */ /* 0x000fe400078e0a00 */
[----:B------:R-:W-:Y:S02]  /*1c70*/  IMAD.MOV R30, RZ, RZ, -R30 ;  /* 0x000000ffff1e7224 */ /* 0x000fe400078e0a1e */
[--C-:B------:R-:W-:Y:S01]  /*1c80*/  @!P3 IMAD.IADD R28, R28, 0x1, -R0.reuse ;  /* 0x000000011c1cb824 */ /* 0x100fe200078e0a00 */
[----:B------:R-:W-:Y:S01]  /*1c90*/  ISETP.GT.U32.AND P3, PT, R0, R27, PT ;  /* 0x0000001b0000720c */ /* 0x000fe20003f64070 */
[----:B------:R-:W-:Y:S01]  /*1ca0*/  @!P1 IMAD.IADD R26, R26, 0x1, -R0 ;  /* 0x000000011a1a9824 */ /* 0x000fe200078e0a00 */
[C---:B------:R-:W-:Y:S01]  /*1cb0*/  ISETP.GT.U32.AND P5, PT, R0.reuse, R29, PT ;  /* 0x0000001d0000720c */ /* 0x040fe20003fa4070 */
[----:B------:R-:W-:Y:S01]  /*1cc0*/  IMAD R30, R0, R30, R33 ;  /* 0x0000001e001e7224 */ /* 0x000fe200078e0221 */
[----:B------:R-:W-:Y:S01]  /*1cd0*/  ISETP.GE.AND P1, PT, R34, RZ, PT ;  /* 0x000000ff2200720c */ /* 0x000fe20003f26270 */
[C---:B------:R-:W-:Y:S01]  /*1ce0*/  VIADD R34, R159.reuse, 0x22 ;  /* 0x000000229f227836 */ /* 0x040fe20000000000 */
[C---:B------:R-:W-:Y:S01]  /*1cf0*/  ISETP.GT.U32.AND P6, PT, R0.reuse, R28, PT ;  /* 0x0000001c0000720c */ /* 0x040fe20003fc4070 */
[----:B------:R-:W-:Y:S01]  /*1d00*/  @!P2 IMAD.MOV R26, RZ, RZ, -R26 ;  /* 0x000000ffff1aa224 */ /* 0x000fe200078e0a1a */
[----:B------:R-:W-:Y:S01]  /*1d10*/  ISETP.GT.U32.AND P2, PT, R0, R30, PT ;  /* 0x0000001e0000720c */ /* 0x000fe20003f44070 */
[----:B------:R-:W-:Y:S01]  /*1d20*/  IMAD.MOV R31, RZ, RZ, -R31 ;  /* 0x000000ffff1f7224 */ /* 0x000fe200078e0a1f */
[----:B------:R-:W-:Y:S01]  /*1d30*/  IABS R33, R34 ;  /* 0x0000002200217213 */ /* 0x000fe20000000000 */
[----:B------:R-:W-:-:S02]  /*1d40*/  VIADD R36, R159, 0x21 ;  /* 0x000000219f247836 */ /* 0x000fc40000000000 */
[----:B------:R-:W-:Y:S02]  /*1d50*/  IMAD R31, R0, R31, R35 ;  /* 0x0000001f001f7224 */ /* 0x000fe400078e0223 */
[--C-:B------:R-:W-:Y:S01]  /*1d60*/  @!P3 IMAD.IADD R27, R27, 0x1, -R0.reuse ;  /* 0x000000011b1bb824 */ /* 0x100fe200078e0a00 */
[----:B------:R-:W-:Y:S01]  /*1d70*/  ISETP.GE.AND P3, PT, R32, RZ, PT ;  /* 0x000000ff2000720c */ /* 0x000fe20003f66270 */
[----:B------:R-:W-:Y:S01]  /*1d80*/  @!P5 IMAD.IADD R29, R29, 0x1, -R0 ;  /* 0x000000011d1dd824 */ /* 0x000fe200078e0a00 */
[----:B------:R-:W-:Y:S01]  /*1d90*/  ISETP.GT.U32.AND P5, PT, R0, R31, PT ;  /* 0x0000001f0000720c */ /* 0x000fe20003fa4070 */
[----:B------:R-:W-:Y:S01]  /*1da0*/  IMAD.HI.U32 R32, R8, R33, RZ ;  /* 0x0000002108207227 */ /* 0x000fe200078e00ff */
[----:B------:R-:W-:-:S03]  /*1db0*/  IABS R35, R36 ;  /* 0x0000002400237213 */ /* 0x000fc60000000000 */
[----:B------:R-:W-:Y:S02]  /*1dc0*/  IMAD.MOV R32, RZ, RZ, -R32 ;  /* 0x000000ffff207224 */ /* 0x000fe400078e0a20 */
[--C-:B------:R-:W-:Y:S01]  /*1dd0*/  @!P2 IMAD.IADD R30, R30, 0x1, -R0.reuse ;  /* 0x000000011e1ea824 */ /* 0x100fe200078e0a00 */
[----:B------:R-:W-:Y:S01]  /*1de0*/  ISETP.GE.AND P2, PT, R34, RZ, PT ;  /* 0x000000ff2200720c */ /* 0x000fe20003f46270 */
[----:B------:R-:W-:Y:S01]  /*1df0*/  @!P6 IMAD.IADD R28, R28, 0x1, -R0 ;  /* 0x000000011c1ce824 */ /* 0x000fe200078e0a00 */
[----:B------:R-:W-:Y:S01]  /*1e00*/  ISETP.GE.AND P6, PT, R37, RZ, PT ;  /* 0x000000ff2500720c */ /* 0x000fe20003fc6270 */
[C---:B------:R-:W-:Y:S01]  /*1e10*/  IMAD R32, R0.reuse, R32, R33 ;  /* 0x0000002000207224 */ /* 0x040fe200078e0221 */
[----:B------:R-:W-:Y:S01]  /*1e20*/  IABS R37, R38 ;  /* 0x0000002600257213 */ /* 0x000fe20000000000 */
[----:B------:R-:W-:Y:S01]  /*1e30*/  @!P0 IMAD.MOV R27, RZ, RZ, -R27 ;  /* 0x000000ffff1b8224 */ /* 0x000fe200078e0a1b */
[C---:B------:R-:W-:Y:S01]  /*1e40*/  ISETP.GT.U32.AND P0, PT, R0.reuse, R30, PT ;  /* 0x0000001e0000720c */ /* 0x040fe20003f04070 */
[----:B------:R-:W-:Y:S01]  /*1e50*/  @!P1 IMAD.MOV R28, RZ, RZ, -R28 ;  /* 0x000000ffff1c9224 */ /* 0x000fe200078e0a1c */
[----:B------:R-:W-:Y:S01]  /*1e60*/  ISETP.GT.U32.AND P1, PT, R0, R32, PT ;  /* 0x000000200000720c */ /* 0x000fe20003f24070 */
[----:B------:R-:W-:-:S02]  /*1e70*/  @!P5 IMAD.IADD R31, R31, 0x1, -R0 ;  /* 0x000000011f1fd824 */ /* 0x000fc400078e0a00 */
[----:B------:R-:W-:-:S03]  /*1e80*/  IMAD.HI.U32 R34, R8, R37, RZ ;  /* 0x0000002508227227 */ /* 0x000fc600078e00ff */
[----:B------:R-:W-:Y:S01]  /*1e90*/  ISETP.GT.U32.AND P5, PT, R0, R31, PT ;  /* 0x0000001f0000720c */ /* 0x000fe20003fa4070 */
[----:B------:R-:W-:Y:S02]  /*1ea0*/  IMAD.MOV R34, RZ, RZ, -R34 ;  /* 0x000000ffff227224 */ /* 0x000fe400078e0a22 */
[----:B------:R-:W-:-:S04]  /*1eb0*/  IMAD.HI.U32 R33, R8, R35, RZ ;  /* 0x0000002308217227 */ /* 0x000fc800078e00ff */
[--C-:B------:R-:W-:Y:S01]  /*1ec0*/  @!P0 IMAD.IADD R30, R30, 0x1, -R0.reuse ;  /* 0x000000011e1e8824 */ /* 0x100fe200078e0a00 */
[----:B------:R-:W-:Y:S01]  /*1ed0*/  ISETP.GE.AND P0, PT, R38, RZ, PT ;  /* 0x000000ff2600720c */ /* 0x000fe20003f06270 */
[----:B------:R-:W-:Y:S02]  /*1ee0*/  IMAD R34, R0, R34, R37 ;  /* 0x0000002200227224 */ /* 0x000fe400078e0225 */
[----:B------:R-:W-:Y:S02]  /*1ef0*/  IMAD.MOV R33, RZ, RZ, -R33 ;  /* 0x000000ffff217224 */ /* 0x000fe400078e0a21 */
[----:B------:R-:W-:Y:S02]  /*1f00*/  @!P1 IMAD.IADD R32, R32, 0x1, -R0 ;  /* 0x0000000120209824 */ /* 0x000fe400078e0a00 */
[----:B------:R-:W-:Y:S01]  /*1f10*/  @!P3 IMAD.MOV R30, RZ, RZ, -R30 ;  /* 0x000000ffff1eb224 */ /* 0x000fe200078e0a1e */
[C---:B------:R-:W-:Y:S01]  /*1f20*/  ISETP.GT.U32.AND P3, PT, R0.reuse, R34, PT ;  /* 0x000000220000720c */ /* 0x040fe20003f64070 */
[C---:B------:R-:W-:Y:S01]  /*1f30*/  IMAD R33, R0.reuse, R33, R35 ;  /* 0x0000002100217224 */ /* 0x040fe200078e0223 */
[----:B------:R-:W-:Y:S01]  /*1f40*/  ISETP.GT.U32.AND P1, PT, R0, R32, PT ;  /* 0x000000200000720c */ /* 0x000fe20003f24070 */
[----:B------:R-:W-:-:S02]  /*1f50*/  @!P5 IMAD.IADD R31, R31, 0x1, -R0 ;  /* 0x000000011f1fd824 */ /* 0x000fc400078e0a00 */
[----:B------:R-:W-:Y:S01]  /*1f60*/  VIADD R37, R159, 0x1e ;  /* 0x0000001e9f257836 */ /* 0x000fe20000000000 */
[----:B------:R-:W-:Y:S01]  /*1f70*/  ISETP.GT.U32.AND P5, PT, R0, R33, PT ;  /* 0x000000210000720c */ /* 0x000fe20003fa4070 */
[----:B------:R-:W-:-:S04]  /*1f80*/  IMAD.HI.U32 R35, R8, R39, RZ ;  /* 0x0000002708237227 */ /* 0x000fc800078e00ff */
[----:B------:R-:W-:Y:S01]  /*1f90*/  @!P4 IMAD.MOV R29, RZ, RZ, -R29 ;  /* 0x000000ffff1dc224 */ /* 0x000fe200078e0a1d */
[----:B------:R-:W-:Y:S01]  /*1fa0*/  ISETP.GE.AND P4, PT, R36, RZ, PT ;  /* 0x000000ff2400720c */ /* 0x000fe20003f86270 */
[----:B------:R-:W-:Y:S01]  /*1fb0*/  IMAD.MOV R35, RZ, RZ, -R35 ;  /* 0x000000ffff237224 */ /* 0x000fe200078e0a23 */
[----:B------:R-:W-:Y:S01]  /*1fc0*/  IABS R36, R37 ;  /* 0x0000002500247213 */ /* 0x000fe20000000000 */
[----:B------:R-:W-:Y:S02]  /*1fd0*/  @!P3 IMAD.IADD R34, R34, 0x1, -R0 ;  /* 0x000000012222b824 */ /* 0x000fe400078e0a00 */
[C---:B------:R-:W-:Y:S02]  /*1fe0*/  IMAD R35, R0.reuse, R35, R39 ;  /* 0x0000002300237224 */ /* 0x040fe400078e0227 */
[----:B------:R-:W-:Y:S01]  /*1ff0*/  IMAD.MOV.U32 R39, RZ, RZ, R36 ;  /* 0x000000ffff277224 */ /* 0x000fe200078e0024 */
[----:B------:R-:W-:Y:S01]  /*2000*/  ISETP.GT.U32.AND P3, PT, R0, R34, PT ;  /* 0x000000220000720c */ /* 0x000fe20003f64070 */
[--C-:B------:R-:W-:Y:S01]  /*2010*/  @!P1 IMAD.IADD R32, R32, 0x1, -R0.reuse ;  /* 0x0000000120209824 */ /* 0x100fe200078e0a00 */
[----:B------:R-:W-:Y:S01]  /*2020*/  ISETP.GT.U32.AND P1, PT, R0, R35, PT ;  /* 0x000000230000720c */ /* 0x000fe20003f24070 */
[----:B------:R-:W-:-:S02]  /*2030*/  @!P5 IMAD.IADD R33, R33, 0x1, -R0 ;  /* 0x000000012121d824 */ /* 0x000fc400078e0a00 */
[----:B------:R-:W-:-:S03]  /*2040*/  IMAD.HI.U32 R36, R8, R39, RZ ;  /* 0x0000002708247227 */ /* 0x000fc600078e00ff */
[C---:B------:R-:W-:Y:S01]  /*2050*/  ISETP.GT.U32.AND P5, PT, R0.reuse, R33, PT ;  /* 0x000000210000720c */ /* 0x040fe20003fa4070 */
[----:B------:R-:W-:Y:S02]  /*2060*/  IMAD.MOV R36, RZ, RZ, -R36 ;  /* 0x000000ffff247224 */ /* 0x000fe400078e0a24 */
[----:B------:R-:W-:Y:S02]  /*2070*/  VIADD R38, R159, 0x1d ;  /* 0x0000001d9f267836 */ /* 0x000fe40000000000 */
[----:B------:R-:W-:Y:S02]  /*2080*/  IMAD R36, R0, R36, R39 ;  /* 0x0000002400247224 */ /* 0x000fe400078e0227 */
[--C-:B------:R-:W-:Y:S01]  /*2090*/  @!P1 IMAD.IADD R35, R35, 0x1, -R0.reuse ;  /* 0x0000000123239824 */ /* 0x100fe200078e0a00 */
[----:B------:R-:W-:Y:S01]  /*20a0*/  IABS R43, R38 ;  /* 0x00000026002b7213 */ /* 0x000fe20000000000 */
[----:B------:R-:W-:Y:S01]  /*20b0*/  @!P3 IMAD.IADD R34, R34, 0x1, -R0 ;  /* 0x000000012222b824 */ /* 0x000fe200078e0a00 */
[C---:B------:R-:W-:Y:S01]  /*20c0*/  ISETP.GT.U32.AND P3, PT, R0.reuse, R36, PT ;  /* 0x000000240000720c */ /* 0x040fe20003f64070 */
[----:B------:R-:W-:Y:S01]  /*20d0*/  @!P2 IMAD.MOV R32, RZ, RZ, -R32 ;  /* 0x000000ffff20a224 */ /* 0x000fe200078e0a20 */
[----:B------:R-:W-:Y:S01]  /*20e0*/  ISETP.GT.U32.AND P1, PT, R0, R35, PT ;  /* 0x000000230000720c */ /* 0x000fe20003f24070 */
[----:B------:R-:W-:Y:S01]  /*20f0*/  @!P5 IMAD.IADD R33, R33, 0x1, -R0 ;  /* 0x000000012121d824 */ /* 0x000fe200078e0a00 */
[----:B------:R-:W-:Y:S01]  /*2100*/  ISETP.GE.AND P5, PT, R38, RZ, PT ;  /* 0x000000ff2600720c */ /* 0x000fe20003fa6270 */
[----:B------:R-:W-:Y:S01]  /*2110*/  VIADD R38, R159, 0x1c ;  /* 0x0000001c9f267836 */ /* 0x000fe20000000000 */
[----:B------:R-:W-:Y:S01]  /*2120*/  ISETP.GE.AND P2, PT, R37, RZ, PT ;  /* 0x000000ff2500720c */ /* 0x000fe20003f46270 */
[----:B------:R-:W-:Y:S01]  /*2130*/  @!P6 IMAD.MOV R31, RZ, RZ, -R31 ;  /* 0x000000ffff1fe224 */ /* 0x000fe200078e0a1f */
[----:B------:R-:W-:Y:S01]  /*2140*/  ISETP.GE.AND P6, PT, R40, RZ, PT ;  /* 0x000000ff2800720c */ /* 0x000fe20003fc6270 */
[----:B------:R-:W-:Y:S01]  /*2150*/  IMAD.HI.U32 R37, R8, R43, RZ ;  /* 0x0000002b08257227 */ /* 0x000fe200078e00ff */
[----:B------:R-:W-:-:S03]  /*2160*/  IABS R39, R38 ;  /* 0x0000002600277213 */ /* 0x000fc60000000000 */
[----:B------:R-:W-:Y:S02]  /*2170*/  IMAD.MOV R37, RZ, RZ, -R37 ;  /* 0x000000ffff257224 */ /* 0x000fe400078e0a25 */
[----:B------:R-:W-:Y:S01]  /*2180*/  @!P4 IMAD.MOV R33, RZ, RZ, -R33 ;  /* 0x000000ffff21c224 */ /* 0x000fe200078e0a21 */
[----:B------:R-:W-:Y:S01]  /*2190*/  ISETP.GE.AND P4, PT, R38, RZ, PT ;  /* 0x000000ff2600720c */ /* 0x000fe20003f86270 */
[----:B------:R-:W-:Y:S02]  /*21a0*/  VIADD R38, R159, 0x1b ;  /* 0x0000001b9f267836 */ /* 0x000fe40000000000 */
[--C-:B------:R-:W-:Y:S02]  /*21b0*/  @!P3 IMAD.IADD R36, R36, 0x1, -R0.reuse ;  /* 0x000000012424b824 */ /* 0x100fe400078e0a00 */
[C---:B------:R-:W-:Y:S01]  /*21c0*/  IMAD R37, R0.reuse, R37, R43 ;  /* 0x0000002500257224 */ /* 0x040fe200078e022b */
[----:B------:R-:W-:Y:S01]  /*21d0*/  IABS R45, R38 ;  /* 0x00000026002d7213 */ /* 0x000fe20000000000 */
[----:B------:R-:W-:Y:S01]  /*21e0*/  IMAD.MOV.U32 R43, RZ, RZ, R39 ;  /* 0x000000ffff2b7224 */ /* 0x000fe200078e0027 */
[C---:B------:R-:W-:Y:S01]  /*21f0*/  ISETP.GT.U32.AND P3, PT, R0.reuse, R36, PT ;  /* 0x000000240000720c */ /* 0x040fe20003f64070 */
[----:B------:R-:W-:Y:S01]  /*2200*/  @!P1 IMAD.IADD R35, R35, 0x1, -R0 ;  /* 0x0000000123239824 */ /* 0x000fe200078e0a00 */
[----:B------:R-:W-:Y:S01]  /*2210*/  ISETP.GT.U32.AND P1, PT, R0, R37, PT ;  /* 0x000000250000720c */ /* 0x000fe20003f24070 */
[----:B------:R-:W-:-:S02]  /*2220*/  VIADD R39, R159, 0x1a ;  /* 0x0000001a9f277836 */ /* 0x000fc40000000000 */
[----:B------:R-:W-:Y:S02]  /*2230*/  @!P6 IMAD.MOV R35, RZ, RZ, -R35 ;  /* 0x000000ffff23e224 */ /* 0x000fe400078e0a23 */
[----:B------:R-:W-:Y:S01]  /*2240*/  @!P0 IMAD.MOV R34, RZ, RZ, -R34 ;  /* 0x000000ffff228224 */ /* 0x000fe200078e0a22 */
[----:B------:R-:W-:Y:S01]  /*2250*/  ISETP.GE.AND P6, PT, R39, RZ, PT ;  /* 0x000000ff2700720c */ /* 0x000fe20003fc6270 */
[----:B------:R-:W-:Y:S01]  /*2260*/  VIADD R54, R159, 0x12 ;  /* 0x000000129f367836 */ /* 0x000fe20000000000 */
[----:B------:R-:W-:Y:S01]  /*2270*/  IABS R40, R39 ;  /* 0x0000002700287213 */ /* 0x000fe20000000000 */
[----:B------:R-:W-:Y:S01]  /*2280*/  IMAD.HI.U32 R39, R8, R45, RZ ;  /* 0x0000002d08277227 */ /* 0x000fe200078e00ff */
[----:B------:R-:W-:Y:S02]  /*2290*/  ISETP.GE.AND P0, PT, R38, RZ, PT ;  /* 0x000000ff2600720c */ /* 0x000fe40003f06270 */
[----:B------:R-:W-:Y:S01]  /*22a0*/  IABS R59, R54 ;  /* 0x00000036003b7213 */ /* 0x000fe20000000000 */
[----:B------:R-:W-:-:S02]  /*22b0*/  IMAD.MOV R39, RZ, RZ, -R39 ;  /* 0x000000ffff277224 */ /* 0x000fc400078e0a27 */
        /* <DEDUP_REMOVED lines=8> */
[----:B------:R-:W-:Y:S02]  /*2340*/  IMAD.MOV R38, RZ, RZ, -R38 ;  /* 0x000000ffff267224 */ /* 0x000fe400078e0a26 */
[----:B------:R-:W-:Y:S02]  /*2350*/  VIADD R58, R159, 0xf ;  /* 0x0000000f9f3a7836 */ /* 0x000fe40000000000 */
[C---:B------:R-:W-:Y:S02]  /*2360*/  IMAD R38, R0.reuse, R38, R43 ;  /* 0x0000002600267224 */ /* 0x040fe400078e022b */
[----:B------:R-:W-:Y:S01]  /*2370*/  IMAD.MOV.U32 R43, RZ, RZ, R40 ;  /* 0x000000ffff2b7224 */ /* 0x000fe200078e0028 */
[----:B------:R-:W-:Y:S01]  /*2380*/  IABS R65, R58 ;  /* 0x0000003a00417213 */ /* 0x000fe20000000000 */
[--C-:B------:R-:W-:Y:S01]  /*2390*/  @!P2 IMAD.IADD R39, R39, 0x1, -R0.reuse ;  /* 0x000000012727a824 */ /* 0x100fe200078e0a00 */
[----:B------:R-:W-:Y:S01]  /*23a0*/  ISETP.GT.U32.AND P3, PT, R0, R38, PT ;  /* 0x000000260000720c */ /* 0x000fe20003f64070 */
[----:B------:R-:W-:Y:S01]  /*23b0*/  @!P1 IMAD.IADD R37, R37, 0x1, -R0 ;  /* 0x0000000125259824 */ /* 0x000fe200078e0a00 */
[----:B------:R-:W-:Y:S01]  /*23c0*/  ISETP.GE.AND P1, PT, R42, RZ, PT ;  /* 0x000000ff2a00720c */ /* 0x000fe20003f26270 */
[----:B------:R-:W-:Y:S01]  /*23d0*/  IMAD.HI.U32 R42, R8, R47, RZ ;  /* 0x0000002f082a7227 */ /* 0x000fe200078e00ff */
[----:B------:R-:W-:-:S03]  /*23e0*/  ISETP.GT.U32.AND P2, PT, R0, R39, PT ;  /* 0x000000270000720c */ /* 0x000fc60003f44070 */
[----:B------:R-:W-:Y:S02]  /*23f0*/  IMAD.MOV R42, RZ, RZ, -R42 ;  /* 0x000000ffff2a7224 */ /* 0x000fe400078e0a2a */
[----:B------:R-:W-:-:S04]  /*2400*/  IMAD.HI.U32 R40, R8, R43, RZ ;  /* 0x0000002b08287227 */ /* 0x000fc800078e00ff */
[C---:B------:R-:W-:Y:S02]  /*2410*/  IMAD R47, R0.reuse, R42, R47 ;  /* 0x0000002a002f7224 */ /* 0x040fe400078e022f */
[----:B------:R-:W-:Y:S02]  /*2420*/  IMAD.MOV R40, RZ, RZ, -R40 ;  /* 0x000000ffff287224 */ /* 0x000fe400078e0a28 */
[--C-:B------:R-:W-:Y:S01]  /*2430*/  @!P2 IMAD.IADD R39, R39, 0x1, -R0.reuse ;  /* 0x000000012727a824 */ /* 0x100fe200078e0a00 */
[----:B------:R-:W-:Y:S01]  /*2440*/  ISETP.GT.U32.AND P2, PT, R0, R47, PT ;  /* 0x0000002f0000720c */ /* 0x000fe20003f44070 */
[----:B------:R-:W-:Y:S02]  /*2450*/  @!P3 IMAD.IADD R38, R38, 0x1, -R0 ;  /* 0x000000012626b824 */ /* 0x000fe400078e0a00 */
[----:B------:R-:W-:Y:S02]  /*2460*/  IMAD R43, R0, R40, R43 ;  /* 0x00000028002b7224 */ /* 0x000fe400078e022b */
[----:B------:R-:W-:Y:S01]  /*2470*/  IMAD.HI.U32 R40, R8, R45, RZ ;  /* 0x0000002d08287227 */ /* 0x000fe200078e00ff */
[----:B------:R-:W-:-:S03]  /*2480*/  ISETP.GT.U32.AND P3, PT, R0, R38, PT ;  /* 0x000000260000720c */ /* 0x000fc60003f64070 */
[----:B------:R-:W-:Y:S02]  /*2490*/  IMAD.MOV R40, RZ, RZ, -R40 ;  /* 0x000000ffff287224 */ /* 0x000fe400078e0a28 */
[----:B------:R-:W-:Y:S01]  /*24a0*/  @!P5 IMAD.MOV R37, RZ, RZ, -R37 ;  /* 0x000000ffff25d224 */ /* 0x000fe200078e0a25 */
[C---:B------:R-:W-:Y:S01]  /*24b0*/  ISETP.GT.U32.AND P5, PT, R0.reuse, R43, PT ;  /* 0x0000002b0000720c */ /* 0x040fe20003fa4070 */
[----:B------:R-:W-:Y:S02]  /*24c0*/  @!P2 IMAD.IADD R47, R47, 0x1, -R0 ;  /* 0x000000012f2fa824 */ /* 0x000fe400078e0a00 */
[----:B------:R-:W-:Y:S02]  /*24d0*/  IMAD R45, R0, R40, R45 ;  /* 0x00000028002d7224 */ /* 0x000fe400078e022d */
[----:B------:R-:W-:Y:S01]  /*24e0*/  IMAD.HI.U32 R40, R8, R49, RZ ;  /* 0x0000003108287227 */ /* 0x000fe200078e00ff */
[----:B------:R-:W-:-:S03]  /*24f0*/  ISETP.GT.U32.AND P2, PT, R0, R47, PT ;  /* 0x0000002f0000720c */ /* 0x000fc60003f44070 */
[----:B------:R-:W-:Y:S01]  /*2500*/  @!P3 IMAD.IADD R38, R38, 0x1, -R0 ;  /* 0x000000012626b824 */ /* 0x000fe200078e0a00 */
[----:B------:R-:W-:Y:S01]  /*2510*/  ISETP.GT.U32.AND P3, PT, R0, R45, PT ;  /* 0x0000002d0000720c */ /* 0x000fe20003f64070 */
[----:B------:R-:W-:Y:S02]  /*2520*/  IMAD.MOV R40, RZ, RZ, -R40 ;  /* 0x000000ffff287224 */ /* 0x000fe400078e0a28 */
[----:B------:R-:W-:-:S04]  /*2530*/  IMAD.HI.U32 R42, R8, R51, RZ ;  /* 0x00000033082a7227 */ /* 0x000fc800078e00ff */
[C---:B------:R-:W-:Y:S02]  /*2540*/  IMAD R49, R0.reuse, R40, R49 ;  /* 0x0000002800317224 */ /* 0x040fe400078e0231 */
[----:B------:R-:W-:Y:S02]  /*2550*/  @!P2 IMAD.IADD R47, R47, 0x1, -R0 ;  /* 0x000000012f2fa824 */ /* 0x000fe400078e0a00 */
[----:B------:R-:W-:Y:S01]  /*2560*/  IMAD.MOV R42, RZ, RZ, -R42 ;  /* 0x000000ffff2a7224 */ /* 0x000fe200078e0a2a */
[C---:B------:R-:W-:Y:S01]  /*2570*/  ISETP.GT.U32.AND P2, PT, R0.reuse, R49, PT ;  /* 0x000000310000720c */ /* 0x040fe20003f44070 */
[--C-:B------:R-:W-:Y:S02]  /*2580*/  @!P3 IMAD.IADD R45, R45, 0x1, -R0.reuse ;  /* 0x000000012d2db824 */ /* 0x100fe400078e0a00 */
[C---:B------:R-:W-:Y:S02]  /*2590*/  IMAD R51, R0.reuse, R42, R51 ;  /* 0x0000002a00337224 */ /* 0x040fe400078e0233 */
[----:B------:R-:W-:Y:S01]  /*25a0*/  @!P5 IMAD.IADD R43, R43, 0x1, -R0 ;  /* 0x000000012b2bd824 */ /* 0x000fe200078e0a00 */
[----:B------:R-:W-:Y:S01]  /*25b0*/  ISETP.GT.U32.AND P3, PT, R0, R45, PT ;  /* 0x0000002d0000720c */ /* 0x000fe20003f64070 */
[----:B------:R-:W-:-:S02]  /*25c0*/  VIADD R40, R159, 0x15 ;  /* 0x000000159f287836 */ /* 0x000fc40000000000 */
[----:B------:R-:W-:Y:S01]  /*25d0*/  @!P4 IMAD.MOV R38, RZ, RZ, -R38 ;  /* 0x000000ffff26c224 */ /* 0x000fe200078e0a26 */
[----:B------:R-:W-:Y:S01]  /*25e0*/  ISETP.GT.U32.AND P5, PT, R0, R43, PT ;  /* 0x0000002b0000720c */ /* 0x000fe20003fa4070 */
[----:B------:R-:W-:Y:S01]  /*25f0*/  IMAD.HI.U32 R42, R8, R55, RZ ;  /* 0x00000037082a7227 */ /* 0x000fe200078e00ff */
[----:B------:R-:W-:Y:S02]  /*2600*/  IABS R53, R40 ;  /* 0x0000002800357213 */ /* 0x000fe40000000000 */
[----:B------:R-:W-:Y:S01]  /*2610*/  ISETP.GE.AND P4, PT, R44, RZ, PT ;  /* 0x000000ff2c00720c */ /* 0x000fe20003f86270 */
[----:B------:R-:W-:Y:S01]  /*2620*/  @!P2 IMAD.IADD R49, R49, 0x1, -R0 ;  /* 0x000000013131a824 */ /* 0x000fe200078e0a00 */
[----:B------:R-:W-:Y:S01]  /*2630*/  ISETP.GT.U32.AND P2, PT, R0, R51, PT ;  /* 0x000000330000720c */ /* 0x000fe20003f44070 */
[----:B------:R-:W-:-:S04]  /*2640*/  IMAD.HI.U32 R44, R8, R57, RZ ;  /* 0x00000039082c7227 */ /* 0x000fc800078e00ff */
[----:B------:R-:W-:Y:S01]  /*2650*/  @!P3 IMAD.IADD R45, R45, 0x1, -R0 ;  /* 0x000000012d2db824 */ /* 0x000fe200078e0a00 */
[----:B------:R-:W-:Y:S01]  /*2660*/  ISETP.GE.AND P3, PT, R40, RZ, PT ;  /* 0x000000ff2800720c */ /* 0x000fe20003f66270 */
[----:B------:R-:W-:-:S04]  /*2670*/  IMAD.HI.U32 R40, R8, R53, RZ ;  /* 0x0000003508287227 */ /* 0x000fc800078e00ff */
[----:B------:R-:W-:Y:S02]  /*2680*/  IMAD.MOV R40, RZ, RZ, -R40 ;  /* 0x000000ffff287224 */ /* 0x000fe400078e0a28 */
[----:B------:R-:W-:Y:S01]  /*2690*/  @!P2 IMAD.IADD R51, R51, 0x1, -R0 ;  /* 0x000000013333a824 */ /* 0x000fe200078e0a00 */
[----:B------:R-:W-:Y:S01]  /*26a0*/  ISETP.GT.U32.AND P2, PT, R0, R49, PT ;  /* 0x000000310000720c */ /* 0x000fe20003f44070 */
[----:B------:R-:W-:Y:S02]  /*26b0*/  IMAD.MOV R42, RZ, RZ, -R42 ;  /* 0x000000ffff2a7224 */ /* 0x000fe400078e0a2a */
[----:B------:R-:W-:Y:S01]  /*26c0*/  @!P5 IMAD.IADD R43, R43, 0x1, -R0 ;  /* 0x000000012b2bd824 */ /* 0x000fe200078e0a00 */
[----:B------:R-:W-:Y:S01]  /*26d0*/  ISETP.GE.AND P5, PT, R48, RZ, PT ;  /* 0x000000ff3000720c */ /* 0x000fe20003fa6270 */
[----:B------:R-:W-:Y:S01]  /*26e0*/  @!P0 IMAD.MOV R39, RZ, RZ, -R39 ;  /* 0x000000ffff278224 */ /* 0x000fe200078e0a27 */
[----:B------:R-:W-:Y:S01]  /*26f0*/  ISETP.GE.AND P0, PT, R46, RZ, PT ;  /* 0x000000ff2e00720c */ /* 0x000fe20003f06270 */
[----:B------:R-:W-:Y:S01]  /*2700*/  @!P1 IMAD.MOV R45, RZ, RZ, -R45 ;  /* 0x000000ffff2d9224 */ /* 0x000fe200078e0a2d */
[----:B------:R-:W-:Y:S01]  /*2710*/  ISETP.GT.U32.AND P1, PT, R0, R51, PT ;  /* 0x000000330000720c */ /* 0x000fe20003f24070 */
[----:B------:R-:W-:-:S04]  /*2720*/  IMAD.HI.U32 R48, R8, R61, RZ ;  /* 0x0000003d08307227 */ /* 0x000fc800078e00ff */
[----:B------:R-:W-:Y:S02]  /*2730*/  IMAD.MOV R44, RZ, RZ, -R44 ;  /* 0x000000ffff2c7224 */ /* 0x000fe400078e0a2c */
[C---:B------:R-:W-:Y:S02]  /*2740*/  IMAD R53, R0.reuse, R40, R53 ;  /* 0x0000002800357224 */ /* 0x040fe400078e0235 */
[----:B------:R-:W-:Y:S02]  /*2750*/  IMAD R55, R0, R42, R55 ;  /* 0x0000002a00377224 */ /* 0x000fe400078e0237 */
[----:B------:R-:W-:-:S04]  /*2760*/  IMAD.HI.U32 R46, R8, R59, RZ ;  /* 0x0000003b082e7227 */ /* 0x000fc800078e00ff */
[----:B------:R-:W-:Y:S02]  /*2770*/  IMAD.MOV R48, RZ, RZ, -R48 ;  /* 0x000000ffff307224 */ /* 0x000fe400078e0a30 */
[C---:B------:R-:W-:Y:S02]  /*2780*/  IMAD R57, R0.reuse, R44, R57 ;  /* 0x0000002c00397224 */ /* 0x040fe400078e0239 */
[----:B------:R-:W-:Y:S01]  /*2790*/  @!P6 IMAD.MOV R43, RZ, RZ, -R43 ;  /* 0x000000ffff2be224 */ /* 0x000fe200078e0a2b */
[C---:B------:R-:W-:Y:S01]  /*27a0*/  ISETP.GT.U32.AND P6, PT, R0.reuse, R53, PT ;  /* 0x000000350000720c */ /* 0x040fe20003fc4070 */
[----:B------:R-:W-:Y:S01]  /*27b0*/  @!P4 IMAD.MOV R47, RZ, RZ, -R47 ;  /* 0x000000ffff2fc224 */ /* 0x000fe200078e0a2f */
[C---:B------:R-:W-:Y:S01]  /*27c0*/  ISETP.GT.U32.AND P4, PT, R0.reuse, R55, PT ;  /* 0x000000370000720c */ /* 0x040fe20003f84070 */
[----:B------:R-:W-:Y:S02]  /*27d0*/  IMAD.MOV R46, RZ, RZ, -R46 ;  /* 0x000000ffff2e7224 */ /* 0x000fe400078e0a2e */
[----:B------:R-:W-:-:S02]  /*27e0*/  IMAD R61, R0, R48, R61 ;  /* 0x00000030003d7224 */ /* 0x000fc400078e023d */
[--C-:B------:R-:W-:Y:S01]  /*27f0*/  @!P2 IMAD.IADD R49, R49, 0x1, -R0.reuse ;  /* 0x000000013131a824 */ /* 0x100fe200078e0a00 */
[C---:B------:R-:W-:Y:S01]  /*2800*/  ISETP.GT.U32.AND P2, PT, R0.reuse, R57, PT ;  /* 0x000000390000720c */ /* 0x040fe20003f44070 */
[C---:B------:R-:W-:Y:S02]  /*2810*/  IMAD R59, R0.reuse, R46, R59 ;  /* 0x0000002e003b7224 */ /* 0x040fe400078e023b */
[----:B------:R-:W-:Y:S02]  /*2820*/  VIADD R48, R159, 0x10 ;  /* 0x000000109f307836 */ /* 0x000fe40000000000 */
[--C-:B------:R-:W-:Y:S01]  /*2830*/  @!P1 IMAD.IADD R51, R51, 0x1, -R0.reuse ;  /* 0x0000000133339824 */ /* 0x100fe200078e0a00 */
[C---:B------:R-:W-:Y:S01]  /*2840*/  ISETP.GT.U32.AND P1, PT, R0.reuse, R59, PT ;  /* 0x0000003b0000720c */ /* 0x040fe20003f24070 */
[--C-:B------:R-:W-:Y:S01]  /*2850*/  @!P6 IMAD.IADD R53, R53, 0x1, -R0.reuse ;  /* 0x000000013535e824 */ /* 0x100fe200078e0a00 */
[----:B------:R-:W-:Y:S01]  /*2860*/  IABS R63, R48 ;  /* 0x00000030003f7213 */ /* 0x000fe20000000000 */
[----:B------:R-:W-:Y:S01]  /*2870*/  @!P4 IMAD.IADD R55, R55, 0x1, -R0 ;  /* 0x000000013737c824 */ /* 0x000fe200078e0a00 */
[C---:B------:R-:W-:Y:S01]  /*2880*/  ISETP.GT.U32.AND P6, PT, R0.reuse, R61, PT ;  /* 0x0000003d0000720c */ /* 0x040fe20003fc4070 */
[----:B------:R-:W-:Y:S01]  /*2890*/  VIADD R60, R159, 0xe ;  /* 0x0000000e9f3c7836 */ /* 0x000fe20000000000 */
[----:B------:R-:W-:Y:S01]  /*28a0*/  ISETP.GT.U32.AND P4, PT, R0, R53, PT ;  /* 0x000000350000720c */ /* 0x000fe20003f84070 */
[----:B------:R-:W-:-:S03]  /*28b0*/  IMAD.HI.U32 R40, R8, R63, RZ ;  /* 0x0000003f08287227 */ /* 0x000fc600078e00ff */
[----:B------:R-:W-:Y:S01]  /*28c0*/  IABS R67, R60 ;  /* 0x0000003c00437213 */ /* 0x000fe20000000000 */
[----:B------:R-:W-:Y:S01]  /*28d0*/  @!P2 IMAD.IADD R57, R57, 0x1, -R0 ;  /* 0x000000013939a824 */ /* 0x000fe200078e0a00 */
[----:B------:R-:W-:Y:S01]  /*28e0*/  ISETP.GT.U32.AND P2, PT, R0, R55, PT ;  /* 0x000000370000720c */ /* 0x000fe20003f44070 */
[----:B------:R-:W-:Y:S02]  /*28f0*/  IMAD.MOV R42, RZ, RZ, -R40 ;  /* 0x000000ffff2a7224 */ /* 0x000fe400078e0a28 */
[----:B------:R-:W-:-:S04]  /*2900*/  IMAD.HI.U32 R40, R8, R65, RZ ;  /* 0x0000004108287227 */ /* 0x000fc800078e00ff */
[----:B------:R-:W-:Y:S01]  /*2910*/  @!P1 IMAD.IADD R59, R59, 0x1, -R0 ;  /* 0x000000013b3b9824 */ /* 0x000fe200078e0a00 */
[C---:B------:R-:W-:Y:S01]  /*2920*/  ISETP.GT.U32.AND P1, PT, R0.reuse, R57, PT ;  /* 0x000000390000720c */ /* 0x040fe20003f24070 */
[----:B------:R-:W-:Y:S02]  /*2930*/  IMAD.MOV R40, RZ, RZ, -R40 ;  /* 0x000000ffff287224 */ /* 0x000fe400078e0a28 */
[----:B------:R-:W-:Y:S02]  /*2940*/  VIADD R62, R159, 0xd ;  /* 0x0000000d9f3e7836 */ /* 0x000fe40000000000 */
[----:B------:R-:W-:Y:S02]  /*2950*/  IMAD.MOV.U32 R97, RZ, RZ, R49 ;  /* 0x000000ffff617224 */ /* 0x000fe400078e0031 */
[--C-:B------:R-:W-:Y:S01]  /*2960*/  @!P6 IMAD.IADD R61, R61, 0x1, -R0.reuse ;  /* 0x000000013d3de824 */ /* 0x100fe200078e0a00 */
[C---:B------:R-:W-:Y:S01]  /*2970*/  ISETP.GT.U32.AND P6, PT, R0.reuse, R59, PT ;  /* 0x0000003b0000720c */ /* 0x040fe20003fc4070 */
[C---:B------:R-:W-:Y:S01]  /*2980*/  IMAD R49, R0.reuse, R40, R65 ;  /* 0x0000002800317224 */ /* 0x040fe200078e0241 */
[----:B------:R-:W-:Y:S01]  /*2990*/  IABS R69, R62 ;  /* 0x0000003e00457213 */ /* 0x000fe20000000000 */
[----:B------:R-:W-:Y:S01]  /*29a0*/  @!P0 IMAD.MOV R97, RZ, RZ, -R97 ;  /* 0x000000ffff618224 */ /* 0x000fe200078e0a61 */
[C---:B------:R-:W-:Y:S01]  /*29b0*/  ISETP.GT.U32.AND P0, PT, R0.reuse, R61, PT ;  /* 0x0000003d0000720c */ /* 0x040fe20003f04070 */
[----:B------:R-:W-:Y:S01]  /*29c0*/  @!P2 IMAD.IADD R55, R55, 0x1, -R0 ;  /* 0x000000013737a824 */ /* 0x000fe200078e0a00 */
[C---:B------:R-:W-:Y:S01]  /*29d0*/  ISETP.GT.U32.AND P2, PT, R0.reuse, R49, PT ;  /* 0x000000310000720c */ /* 0x040fe20003f44070 */
[----:B------:R-:W-:-:S02]  /*29e0*/  IMAD R63, R0, R42, R63 ;  /* 0x0000002a003f7224 */ /* 0x000fc400078e023f */
[----:B------:R-:W-:-:S04]  /*29f0*/  IMAD.HI.U32 R40, R8, R67, RZ ;  /* 0x0000004308287227 */ /* 0x000fc800078e00ff */
[----:B------:R-:W-:-:S04]  /*2a00*/  IMAD.HI.U32 R42, R8, R69, RZ ;  /* 0x00000045082a7227 */ /* 0x000fc800078e00ff */
[----:B------:R-:W-:Y:S01]  /*2a10*/  @!P1 IMAD.IADD R57, R57, 0x1, -R0 ;  /* 0x0000000139399824 */ /* 0x000fe200078e0a00 */
[----:B------:R-:W-:Y:S01]  /*2a20*/  ISETP.GE.AND P1, PT, R50, RZ, PT ;  /* 0x000000ff3200720c */ /* 0x000fe20003f26270 */
[----:B------:R-:W-:Y:S02]  /*2a30*/  IMAD.MOV R40, RZ, RZ, -R40 ;  /* 0x000000ffff287224 */ /* 0x000fe400078e0a28 */
[----:B------:R-:W-:Y:S02]  /*2a40*/  IMAD.MOV R42, RZ, RZ, -R42 ;  /* 0x000000ffff2a7224 */ /* 0x000fe400078e0a2a */
[----:B------:R-:W-:Y:S02]  /*2a50*/  VIADD R50, R159, 0xc ;  /* 0x0000000c9f327836 */ /* 0x000fe40000000000 */
[----:B------:R-:W-:Y:S01]  /*2a60*/  @!P6 IMAD.IADD R59, R59, 0x1, -R0 ;  /* 0x000000013b3be824 */ /* 0x000fe200078e0a00 */
[----:B------:R-:W-:Y:S01]  /*2a70*/  ISETP.GE.AND P6, PT, R52, RZ, PT ;  /* 0x000000ff3400720c */ /* 0x000fe20003fc6270 */
[----:B------:R-:W-:-:S02]  /*2a80*/  IMAD R65, R0, R40, R67 ;  /* 0x0000002800417224 */ /* 0x000fc400078e0243 */
[----:B------:R-:W-:Y:S01]  /*2a90*/  IMAD R67, R0, R42, R69 ;  /* 0x0000002a00437224 */ /* 0x000fe200078e0245 */
[----:B------:R-:W-:Y:S01]  /*2aa0*/  IABS R69, R50 ;  /* 0x0000003200457213 */ /* 0x000fe20000000000 */
[----:B------:R-:W-:Y:S02]  /*2ab0*/  VIADD R52, R159, 0xb ;  /* 0x0000000b9f347836 */ /* 0x000fe40000000000 */
[--C-:B------:R-:W-:Y:S01]  /*2ac0*/  @!P0 IMAD.IADD R61, R61, 0x1, -R0.reuse ;  /* 0x000000013d3d8824 */ /* 0x100fe200078e0a00 */
[----:B------:R-:W-:Y:S01]  /*2ad0*/  ISETP.GE.AND P0, PT, R54, RZ, PT ;  /* 0x000000ff3600720c */ /* 0x000fe20003f06270 */
[--C-:B------:R-:W-:Y:S01]  /*2ae0*/  @!P2 IMAD.IADD R49, R49, 0x1, -R0.reuse ;  /* 0x000000013131a824 */ /* 0x100fe200078e0a00 */
[C---:B------:R-:W-:Y:S01]  /*2af0*/  ISETP.GT.U32.AND P2, PT, R0.reuse, R65, PT ;  /* 0x000000410000720c */ /* 0x040fe20003f44070 */
[----:B------:R-:W-:Y:S01]  /*2b00*/  @!P4 IMAD.IADD R53, R53, 0x1, -R0 ;  /* 0x000000013535c824 */ /* 0x000fe200078e0a00 */
[----:B------:R-:W-:Y:S01]  /*2b10*/  IABS R71, R52 ;  /* 0x0000003400477213 */ /* 0x000fe20000000000 */
[----:B------:R-:W-:Y:S01]  /*2b20*/  VIADD R54, R159, 0xa ;  /* 0x0000000a9f367836 */ /* 0x000fe20000000000 */
[----:B------:R-:W-:Y:S01]  /*2b30*/  ISETP.GT.U32.AND P4, PT, R0, R63, PT ;  /* 0x0000003f0000720c */ /* 0x000fe20003f84070 */
[----:B------:R-:W-:-:S03]  /*2b40*/  IMAD.HI.U32 R40, R8, R69, RZ ;  /* 0x0000004508287227 */ /* 0x000fc600078e00ff */
[----:B------:R-:W-:Y:S01]  /*2b50*/  IABS R73, R54 ;  /* 0x0000003600497213 */ /* 0x000fe20000000000 */
[----:B------:R-:W-:Y:S02]  /*2b60*/  IMAD.MOV.U32 R101, RZ, RZ, R53 ;  /* 0x000000ffff657224 */ /* 0x000fe400078e0035 */
[----:B------:R-:W-:Y:S02]  /*2b70*/  IMAD.MOV R46, RZ, RZ, -R40 ;  /* 0x000000ffff2e7224 */ /* 0x000fe400078e0a28 */
[----:B------:R-:W-:-:S04]  /*2b80*/  IMAD.HI.U32 R40, R8, R71, RZ ;  /* 0x0000004708287227 */ /* 0x000fc800078e00ff */
[----:B------:R-:W-:Y:S01]  /*2b90*/  @!P3 IMAD.MOV R101, RZ, RZ, -R101 ;  /* 0x000000ffff65b224 */ /* 0x000fe200078e0a65 */
[----:B------:R-:W-:Y:S01]  /*2ba0*/  ISETP.GT.U32.AND P3, PT, R0, R49, PT ;  /* 0x000000310000720c */ /* 0x000fe20003f64070 */
[----:B------:R-:W-:-:S04]  /*2bb0*/  IMAD.HI.U32 R42, R8, R73, RZ ;  /* 0x00000049082a7227 */ /* 0x000fc800078e00ff */
[----:B------:R-:W-:Y:S02]  /*2bc0*/  IMAD.MOV R40, RZ, RZ, -R40 ;  /* 0x000000ffff287224 */ /* 0x000fe400078e0a28 */
[----:B------:R-:W-:Y:S02]  /*2bd0*/  VIADD R66, R159, 0x7 ;  /* 0x000000079f427836 */ /* 0x000fe40000000000 */
[----:B------:R-:W-:Y:S01]  /*2be0*/  @!P2 IMAD.IADD R65, R65, 0x1, -R0 ;  /* 0x000000014141a824 */ /* 0x000fe200078e0a00 */
[C---:B------:R-:W-:Y:S01]  /*2bf0*/  ISETP.GT.U32.AND P2, PT, R0.reuse, R67, PT ;  /* 0x000000430000720c */ /* 0x040fe20003f44070 */
[----:B------:R-:W-:Y:S02]  /*2c00*/  IMAD.MOV R42, RZ, RZ, -R42 ;  /* 0x000000ffff2a7224 */ /* 0x000fe400078e0a2a */
[----:B------:R-:W-:Y:S01]  /*2c10*/  IMAD R71, R0, R40, R71 ;  /* 0x0000002800477224 */ /* 0x000fe200078e0247 */
[----:B------:R-:W-:Y:S01]  /*2c20*/  IABS R40, R66 ;  /* 0x0000004200287213 */ /* 0x000fe20000000000 */
[----:B------:R-:W-:-:S02]  /*2c30*/  VIADD R68, R159, 0x6 ;  /* 0x000000069f447836 */ /* 0x000fc40000000000 */
[C---:B------:R-:W-:Y:S02]  /*2c40*/  IMAD R73, R0.reuse, R42, R73 ;  /* 0x0000002a00497224 */ /* 0x040fe400078e0249 */
[----:B------:R-:W-:Y:S01]  /*2c50*/  IMAD.MOV.U32 R99, RZ, RZ, R51 ;  /* 0x000000ffff637224 */ /* 0x000fe200078e0033 */
[----:B------:R-:W-:Y:S01]  /*2c60*/  IABS R42, R68 ;  /* 0x00000044002a7213 */ /* 0x000fe20000000000 */
[----:B------:R-:W-:Y:S02]  /*2c70*/  IMAD.MOV.U32 R51, RZ, RZ, R40 ;  /* 0x000000ffff337224 */ /* 0x000fe400078e0028 */
[C---:B------:R-:W-:Y:S02]  /*2c80*/  IMAD R69, R0.reuse, R46, R69 ;  /* 0x0000002e00457224 */ /* 0x040fe400078e0245 */
[----:B------:R-:W-:Y:S01]  /*2c90*/  @!P3 IMAD.IADD R49, R49, 0x1, -R0 ;  /* 0x000000013131b824 */ /* 0x000fe200078e0a00 */
[----:B------:R-:W-:Y:S01]  /*2ca0*/  ISETP.GT.U32.AND P3, PT, R0, R73, PT ;  /* 0x000000490000720c */ /* 0x000fe20003f64070 */
[----:B------:R-:W-:-:S04]  /*2cb0*/  IMAD.HI.U32 R40, R8, R51, RZ ;  /* 0x0000003308287227 */ /* 0x000fc800078e00ff */
[----:B------:R-:W-:Y:S01]  /*2cc0*/  @!P2 IMAD.IADD R67, R67, 0x1, -R0 ;  /* 0x000000014343a824 */ /* 0x000fe200078e0a00 */
[----:B------:R-:W-:Y:S01]  /*2cd0*/  ISETP.GT.U32.AND P2, PT, R0, R69, PT ;  /* 0x000000450000720c */ /* 0x000fe20003f44070 */
[----:B------:R-:W-:Y:S02]  /*2ce0*/  IMAD.MOV.U32 R53, RZ, RZ, R42 ;  /* 0x000000ffff357224 */ /* 0x000fe400078e002a */
[----:B------:R-:W-:Y:S02]  /*2cf0*/  IMAD.MOV R42, RZ, RZ, -R40 ;  /* 0x000000ffff2a7224 */ /* 0x000fe400078e0a28 */
[--C-:B------:R-:W-:Y:S01]  /*2d00*/  @!P4 IMAD.IADD R63, R63, 0x1, -R0.reuse ;  /* 0x000000013f3fc824 */ /* 0x100fe200078e0a00 */
[----:B------:R-:W-:Y:S01]  /*2d10*/  ISETP.GE.AND P4, PT, R56, RZ, PT ;  /* 0x000000ff3800720c */ /* 0x000fe20003f86270 */
[----:B------:R-:W-:Y:S02]  /*2d20*/  IMAD R51, R0, R42, R51 ;  /* 0x0000002a00337224 */ /* 0x000fe400078e0233 */
[----:B------:R-:W-:-:S02]  /*2d30*/  @!P3 IMAD.IADD R73, R73, 0x1, -R0 ;  /* 0x000000014949b824 */ /* 0x000fc400078e0a00 */
[----:B------:R-:W-:Y:S01]  /*2d40*/  IMAD.HI.U32 R40, R8, R53, RZ ;  /* 0x0000003508287227 */ /* 0x000fe200078e00ff */
[----:B------:R-:W-:-:S03]  /*2d50*/  ISETP.GT.U32.AND P3, PT, R0, R51, PT ;  /* 0x000000330000720c */ /* 0x000fc60003f64070 */
[----:B------:R-:W-:Y:S01]  /*2d60*/  @!P2 IMAD.IADD R69, R69, 0x1, -R0 ;  /* 0x000000014545a824 */ /* 0x000fe200078e0a00 */
[C---:B------:R-:W-:Y:S01]  /*2d70*/  ISETP.GT.U32.AND P2, PT, R0.reuse, R63, PT ;  /* 0x0000003f0000720c */ /* 0x040fe20003f44070 */
[C---:B------:R-:W-:Y:S02]  /*2d80*/  VIADD R64, R159.reuse, 0x8 ;  /* 0x000000089f407836 */ /* 0x040fe40000000000 */
[C---:B------:R-:W-:Y:S02]  /*2d90*/  VIADD R70, R159.reuse, 0x5 ;  /* 0x000000059f467836 */ /* 0x040fe40000000000 */
[----:B------:R-:W-:Y:S01]  /*2da0*/  IMAD.MOV R40, RZ, RZ, -R40 ;  /* 0x000000ffff287224 */ /* 0x000fe200078e0a28 */
[----:B------:R-:W-:Y:S01]  /*2db0*/  IABS R77, R64 ;  /* 0x00000040004d7213 */ /* 0x000fe20000000000 */
[----:B------:R-:W-:Y:S02]  /*2dc0*/  VIADD R56, R159, 0x9 ;  /* 0x000000099f387836 */ /* 0x000fe40000000000 */
[----:B------:R-:W-:Y:S01]  /*2dd0*/  IMAD.MOV.U32 R103, RZ, RZ, R55 ;  /* 0x000000ffff677224 */ /* 0x000fe200078e0037 */
[----:B------:R-:W-:Y:S01]  /*2de0*/  IABS R55, R70 ;  /* 0x0000004600377213 */ /* 0x000fe20000000000 */
[C---:B------:R-:W-:Y:S01]  /*2df0*/  IMAD R53, R0.reuse, R40, R53 ;  /* 0x0000002800357224 */ /* 0x040fe200078e0235 */
[----:B------:R-:W-:Y:S01]  /*2e00*/  IABS R75, R56 ;  /* 0x00000038004b7213 */ /* 0x000fe20000000000 */
[----:B------:R-:W-:Y:S01]  /*2e10*/  @!P5 IMAD.MOV R99, RZ, RZ, -R99 ;  /* 0x000000ffff63d224 */ /* 0x000fe200078e0a63 */
[C---:B------:R-:W-:Y:S01]  /*2e20*/  ISETP.GT.U32.AND P5, PT, R0.reuse, R67, PT ;  /* 0x000000430000720c */ /* 0x040fe20003fa4070 */
[----:B------:R-:W-:Y:S01]  /*2e30*/  @!P3 IMAD.IADD R51, R51, 0x1, -R0 ;  /* 0x000000013333b824 */ /* 0x000fe200078e0a00 */
[C---:B------:R-:W-:Y:S01]  /*2e40*/  ISETP.GT.U32.AND P3, PT, R0.reuse, R53, PT ;  /* 0x000000350000720c */ /* 0x040fe20003f64070 */
[----:B------:R-:W-:Y:S01]  /*2e50*/  @!P1 IMAD.MOV R103, RZ, RZ, -R103 ;  /* 0x000000ffff679224 */ /* 0x000fe200078e0a67 */
[----:B------:R-:W-:Y:S01]  /*2e60*/  ISETP.GT.U32.AND P1, PT, R0, R65, PT ;  /* 0x000000410000720c */ /* 0x000fe20003f24070 */
[----:B------:R-:W-:-:S04]  /*2e70*/  IMAD.HI.U32 R46, R8, R77, RZ ;  /* 0x0000004d082e7227 */ /* 0x000fc800078e00ff */
[----:B------:R-:W-:-:S04]  /*2e80*/  IMAD.HI.U32 R42, R8, R55, RZ ;  /* 0x00000037082a7227 */ /* 0x000fc800078e00ff */
[----:B------:R-:W-:-:S04]  /*2e90*/  IMAD.HI.U32 R44, R8, R75, RZ ;  /* 0x0000004b082c7227 */ /* 0x000fc800078e00ff */
[----:B------:R-:W-:Y:S01]  /*2ea0*/  @!P2 IMAD.IADD R63, R63, 0x1, -R0 ;  /* 0x000000013f3fa824 */ /* 0x000fe200078e0a00 */
[C---:B------:R-:W-:Y:S01]  /*2eb0*/  ISETP.GT.U32.AND P2, PT, R0.reuse, R71, PT ;  /* 0x000000470000720c */ /* 0x040fe20003f44070 */
[----:B------:R-:W-:Y:S02]  /*2ec0*/  IMAD.MOV R46, RZ, RZ, -R46 ;  /* 0x000000ffff2e7224 */ /* 0x000fe400078e0a2e */
[----:B------:R-:W-:Y:S02]  /*2ed0*/  IMAD.MOV R42, RZ, RZ, -R42 ;  /* 0x000000ffff2a7224 */ /* 0x000fe400078e0a2a */
[----:B------:R-:W-:Y:S02]  /*2ee0*/  IMAD.MOV R44, RZ, RZ, -R44 ;  /* 0x000000ffff2c7224 */ /* 0x000fe400078e0a2c */
[----:B------:R-:W-:Y:S02]  /*2ef0*/  IMAD R77, R0, R46, R77 ;  /* 0x0000002e004d7224 */ /* 0x000fe400078e024d */
[----:B------:R-:W-:-:S02]  /*2f00*/  IMAD.MOV.U32 R131, RZ, RZ, R57 ;  /* 0x000000ffff837224 */ /* 0x000fc400078e0039 */
[C---:B------:R-:W-:Y:S02]  /*2f10*/  IMAD R55, R0.reuse, R42, R55 ;  /* 0x0000002a00377224 */ /* 0x040fe400078e0237 */
[C---:B------:R-:W-:Y:S02]  /*2f20*/  IMAD R75, R0.reuse, R44, R75 ;  /* 0x0000002c004b7224 */ /* 0x040fe400078e024b */
[----:B------:R-:W-:Y:S01]  /*2f30*/  @!P6 IMAD.MOV R131, RZ, RZ, -R131 ;  /* 0x000000ffff83e224 */ /* 0x000fe200078e0a83 */
[C---:B------:R-:W-:Y:S01]  /*2f40*/  ISETP.GT.U32.AND P6, PT, R0.reuse, R69, PT ;  /* 0x000000450000720c */ /* 0x040fe20003fc4070 */
[--C-:B------:R-:W-:Y:S01]  /*2f50*/  @!P5 IMAD.IADD R67, R67, 0x1, -R0.reuse ;  /* 0x000000014343d824 */ /* 0x100fe200078e0a00 */
[C---:B------:R-:W-:Y:S01]  /*2f60*/  ISETP.GT.U32.AND P5, PT, R0.reuse, R77, PT ;  /* 0x0000004d0000720c */ /* 0x040fe20003fa4070 */
[--C-:B------:R-:W-:Y:S01]  /*2f70*/  @!P3 IMAD.IADD R53, R53, 0x1, -R0.reuse ;  /* 0x000000013535b824 */ /* 0x100fe200078e0a00 */
[C---:B------:R-:W-:Y:S01]  /*2f80*/  ISETP.GT.U32.AND P3, PT, R0.reuse, R55, PT ;  /* 0x000000370000720c */ /* 0x040fe20003f64070 */
[--C-:B------:R-:W-:Y:S01]  /*2f90*/  @!P1 IMAD.IADD R65, R65, 0x1, -R0.reuse ;  /* 0x0000000141419824 */ /* 0x100fe200078e0a00 */
[----:B------:R-:W-:Y:S01]  /*2fa0*/  ISETP.GT.U32.AND P1, PT, R0, R75, PT ;  /* 0x0000004b0000720c */ /* 0x000fe20003f24070 */
[----:B------:R-:W-:Y:S01]  /*2fb0*/  @!P2 IMAD.IADD R71, R71, 0x1, -R0 ;  /* 0x000000014747a824 */ /* 0x000fe200078e0a00 */
[----:B------:R-:W-:Y:S01]  /*2fc0*/  ISETP.GE.AND P2, PT, R58, RZ, PT ;  /* 0x000000ff3a00720c */ /* 0x000fe20003f46270 */
[----:B------:R-:W-:-:S02]  /*2fd0*/  VIADD R58, R159, 0x3 ;  /* 0x000000039f3a7836 */ /* 0x000fc40000000000 */
[----:B------:R-:W-:Y:S02]  /*2fe0*/  IMAD.MOV.U32 R133, RZ, RZ, R59 ;  /* 0x000000ffff857224 */ /* 0x000fe400078e003b */
[--C-:B------:R-:W-:Y:S01]  /*2ff0*/  @!P6 IMAD.IADD R69, R69, 0x1, -R0.reuse ;  /* 0x000000014545e824 */ /* 0x100fe200078e0a00 */
[----:B------:R-:W-:Y:S01]  /*3000*/  IABS R79, R58 ;  /* 0x0000003a004f7213 */ /* 0x000fe20000000000 */
[--C-:B------:R-:W-:Y:S01]  /*3010*/  @!P5 IMAD.IADD R77, R77, 0x1, -R0.reuse ;  /* 0x000000014d4dd824 */ /* 0x100fe200078e0a00 */
[----:B------:R-:W-:Y:S01]  /*3020*/  ISETP.GE.AND P6, PT, R48, RZ, PT ;  /* 0x000000ff3000720c */ /* 0x000fe20003fc6270 */
[--C-:B------:R-:W-:Y:S01]  /*3030*/  @!P3 IMAD.IADD R55, R55, 0x1, -R0.reuse ;  /* 0x000000013737b824 */ /* 0x100fe200078e0a00 */
[----:B------:R-:W-:Y:S01]  /*3040*/  ISETP.GE.AND P5, PT, R62, RZ, PT ;  /* 0x000000ff3e00720c */ /* 0x000fe20003fa6270 */
[----:B------:R-:W-:Y:S01]  /*3050*/  @!P1 IMAD.IADD R75, R75, 0x1, -R0 ;  /* 0x000000014b4b9824 */ /* 0x000fe200078e0a00 */
[----:B------:R-:W-:Y:S01]  /*3060*/  ISETP.GT.U32.AND P3, PT, R0, R73, PT ;  /* 0x000000490000720c */ /* 0x000fe20003f64070 */
[C---:B------:R-:W-:Y:S01]  /*3070*/  VIADD R48, R159.reuse, 0x4 ;  /* 0x000000049f307836 */ /* 0x040fe20000000000 */
[----:B------:R-:W-:Y:S01]  /*3080*/  ISETP.GE.AND P1, PT, R60, RZ, PT ;  /* 0x000000ff3c00720c */ /* 0x000fe20003f26270 */
[----:B------:R-:W-:Y:S01]  /*3090*/  VIADD R62, R159, 0x1 ;  /* 0x000000019f3e7836 */ /* 0x000fe20000000000 */
[----:B------:R-:W0:Y:S01]  /*30a0*/  LDC R59, c[0x0][0x23c] ;  /* 0x00008f00ff3b7b82 */ /* 0x000e220000000800 */
[----:B------:R-:W-:Y:S01]  /*30b0*/  IMAD.HI.U32 R42, R8, R79, RZ ;  /* 0x0000004f082a7227 */ /* 0x000fe200078e00ff */
[----:B------:R-:W-:-:S02]  /*30c0*/  IABS R57, R48 ;  /* 0x0000003000397213 */ /* 0x000fc40000000000 */
[----:B------:R-:W-:Y:S01]  /*30d0*/  IABS R83, R62 ;  /* 0x0000003e00537213 */ /* 0x000fe20000000000 */
[----:B------:R-:W-:Y:S02]  /*30e0*/  VIADD R60, R159, 0x2 ;  /* 0x000000029f3c7836 */ /* 0x000fe40000000000 */
[----:B------:R-:W-:Y:S02]  /*30f0*/  IMAD.MOV R42, RZ, RZ, -R42 ;  /* 0x000000ffff2a7224 */ /* 0x000fe400078e0a2a */
[----:B------:R-:W-:Y:S01]  /*3100*/  IMAD.MOV.U32 R139, RZ, RZ, R49 ;  /* 0x000000ffff8b7224 */ /* 0x000fe200078e0031 */
[----:B------:R-:W-:Y:S01]  /*3110*/  IABS R81, R60 ;  /* 0x0000003c00517213 */ /* 0x000fe20000000000 */
[----:B------:R-:W-:Y:S02]  /*3120*/  IMAD.MOV.U32 R135, RZ, RZ, R61 ;  /* 0x000000ffff877224 */ /* 0x000fe400078e003d */
[C---:B------:R-:W-:Y:S02]  /*3130*/  IMAD R79, R0.reuse, R42, R79 ;  /* 0x0000002a004f7224 */ /* 0x040fe400078e024f */
[----:B------:R-:W-:Y:S01]  /*3140*/  @!P0 IMAD.MOV R133, RZ, RZ, -R133 ;  /* 0x000000ffff858224 */ /* 0x000fe200078e0a85 */
[C---:B------:R-:W-:Y:S01]  /*3150*/  ISETP.GT.U32.AND P0, PT, R0.reuse, R71, PT ;  /* 0x000000470000720c */ /* 0x040fe20003f04070 */
[----:B------:R-:W-:Y:S01]  /*3160*/  @!P2 IMAD.MOV R139, RZ, RZ, -R139 ;  /* 0x000000ffff8ba224 */ /* 0x000fe200078e0a8b */
        /* <DEDUP_REMOVED lines=10> */
[----:B------:R-:W-:Y:S02]  /*3210*/  IMAD.MOV.U32 R137, RZ, RZ, R63 ;  /* 0x000000ffff897224 */ /* 0x000fe400078e003f */
[----:B------:R-:W-:Y:S02]  /*3220*/  IMAD.MOV R44, RZ, RZ, -R44 ;  /* 0x000000ffff2c7224 */ /* 0x000fe400078e0a2c */
[C---:B------:R-:W-:Y:S01]  /*3230*/  IMAD R57, R0.reuse, R40, R57 ;  /* 0x0000002800397224 */ /* 0x040fe200078e0239 */
[----:B------:R-:W-:Y:S01]  /*3240*/  SHF.R.S32.HI R40, RZ, 0x1f, R237 ;  /* 0x0000001fff287819 */ /* 0x000fe200000114ed */
[----:B------:R-:W-:-:S02]  /*3250*/  IMAD R83, R0, R46, R83 ;  /* 0x0000002e00537224 */ /* 0x000fc400078e0253 */
[----:B------:R-:W-:Y:S01]  /*3260*/  @!P6 IMAD.MOV R137, RZ, RZ, -R137 ;  /* 0x000000ffff89e224 */ /* 0x000fe200078e0a89 */
[----:B------:R-:W-:Y:S01]  /*3270*/  ISETP.GT.U32.AND P6, PT, R0, R53, PT ;  /* 0x000000350000720c */ /* 0x000fe20003fc4070 */
[----:B------:R-:W-:Y:S01]  /*3280*/  IMAD.MOV.U32 R141, RZ, RZ, R65 ;  /* 0x000000ffff8d7224 */ /* 0x000fe200078e0041 */
[----:B------:R-:W-:Y:S01]  /*3290*/  LEA.HI R237, R40, R237, RZ, 0x7 ;  /* 0x000000ed28ed7211 */ /* 0x000fe200078f38ff */
[----:B------:R-:W-:Y:S01]  /*32a0*/  IMAD.MOV.U32 R143, RZ, RZ, R67 ;  /* 0x000000ffff8f7224 */ /* 0x000fe200078e0043 */
[----:B------:R-:W-:Y:S01]  /*32b0*/  LOP3.LUT R40, RZ, R41, RZ, 0x33, !PT ;  /* 0x00000029ff287212 */ /* 0x000fe200078e33ff */
[----:B------:R-:W-:Y:S01]  /*32c0*/  IMAD R81, R0, R44, R81 ;  /* 0x0000002c00517224 */ /* 0x000fe200078e0251 */
[----:B------:R-:W-:Y:S01]  /*32d0*/  SHF.R.S32.HI R237, RZ, 0x7, R237 ;  /* 0x00000007ffed7819 */ /* 0x000fe200000114ed */
[----:B------:R-:W-:-:S04]  /*32e0*/  IMAD.HI.U32 R8, R8, R85, RZ ;  /* 0x0000005508087227 */ /* 0x000fc800078e00ff */
[----:B------:R-:W-:Y:S01]  /*32f0*/  @!P1 IMAD.MOV R141, RZ, RZ, -R141 ;  /* 0x000000ffff8d9224 */ /* 0x000fe200078e0a8d */
[C---:B------:R-:W-:Y:S01]  /*3300*/  ISETP.GT.U32.AND P1, PT, R0.reuse, R51, PT ;  /* 0x000000330000720c */ /* 0x040fe20003f24070 */
[----:B------:R-:W-:Y:S01]  /*3310*/  @!P5 IMAD.MOV R143, RZ, RZ, -R143 ;  /* 0x000000ffff8fd224 */ /* 0x000fe200078e0a8f */
[C---:B------:R-:W-:Y:S01]  /*3320*/  ISETP.GT.U32.AND P5, PT, R0.reuse, R55, PT ;  /* 0x000000370000720c */ /* 0x040fe20003fa4070 */
[--C-:B------:R-:W-:Y:S01]  /*3330*/  @!P0 IMAD.IADD R71, R71, 0x1, -R0.reuse ;  /* 0x0000000147478824 */ /* 0x100fe200078e0a00 */
[C---:B------:R-:W-:Y:S01]  /*3340*/  ISETP.GT.U32.AND P0, PT, R0.reuse, R57, PT ;  /* 0x000000390000720c */ /* 0x040fe20003f04070 */
[--C-:B------:R-:W-:Y:S01]  /*3350*/  @!P2 IMAD.IADD R77, R77, 0x1, -R0.reuse ;  /* 0x000000014d4da824 */ /* 0x100fe200078e0a00 */
[C---:B------:R-:W-:Y:S01]  /*3360*/  ISETP.GT.U32.AND P2, PT, R0.reuse, R83, PT ;  /* 0x000000530000720c */ /* 0x040fe20003f44070 */
[----:B------:R-:W-:Y:S01]  /*3370*/  @!P4 IMAD.IADD R75, R75, 0x1, -R0 ;  /* 0x000000014b4bc824 */ /* 0x000fe200078e0a00 */
[----:B------:R-:W-:Y:S01]  /*3380*/  ISETP.GT.U32.AND P4, PT, R0, R81, PT ;  /* 0x000000510000720c */ /* 0x000fe20003f84070 */
[----:B------:R-:W-:-:S02]  /*3390*/  IMAD.MOV R8, RZ, RZ, -R8 ;  /* 0x000000ffff087224 */ /* 0x000fc400078e0a08 */
[--C-:B------:R-:W-:Y:S01]  /*33a0*/  @!P3 IMAD.IADD R79, R79, 0x1, -R0.reuse ;  /* 0x000000014f4fb824 */ /* 0x100fe200078e0a00 */
[----:B------:R-:W-:Y:S01]  /*33b0*/  ISETP.GE.AND P3, PT, R56, RZ, PT ;  /* 0x000000ff3800720c */ /* 0x000fe20003f66270 */
[----:B------:R-:W-:Y:S01]  /*33c0*/  IMAD R49, R0, R8, R85 ;  /* 0x0000000800317224 */ /* 0x000fe200078e0255 */
[----:B------:R-:W-:Y:S01]  /*33d0*/  LOP3.LUT R8, R112, 0x3f, RZ, 0xc0, !PT ;  /* 0x0000003f70087812 */ /* 0x000fe200078ec0ff */
[--C-:B------:R-:W-:Y:S02]  /*33e0*/  @!P6 IMAD.IADD R53, R53, 0x1, -R0.reuse ;  /* 0x000000013535e824 */ /* 0x100fe400078e0a00 */
[--C-:B------:R-:W-:Y:S01]  /*33f0*/  @!P1 IMAD.IADD R51, R51, 0x1, -R0.reuse ;  /* 0x0000000133339824 */ /* 0x100fe200078e0a00 */
[----:B------:R-:W-:Y:S01]  /*3400*/  ISETP.GT.U32.AND P6, PT, R0, R49, PT ;  /* 0x000000310000720c */ /* 0x000fe20003fc4070 */
[--C-:B------:R-:W-:Y:S01]  /*3410*/  @!P5 IMAD.IADD R55, R55, 0x1, -R0.reuse ;  /* 0x000000013737d824 */ /* 0x100fe200078e0a00 */
[----:B------:R-:W-:Y:S01]  /*3420*/  ISETP.GE.AND P1, PT, R50, RZ, PT ;  /* 0x000000ff3200720c */ /* 0x000fe20003f26270 */
[--C-:B------:R-:W-:Y:S01]  /*3430*/  @!P0 IMAD.IADD R57, R57, 0x1, -R0.reuse ;  /* 0x0000000139398824 */ /* 0x100fe200078e0a00 */
[----:B------:R-:W-:Y:S01]  /*3440*/  ISETP.GE.AND P5, PT, R52, RZ, PT ;  /* 0x000000ff3400720c */ /* 0x000fe20003fa6270 */
[--C-:B------:R-:W-:Y:S01]  /*3450*/  @!P2 IMAD.IADD R83, R83, 0x1, -R0.reuse ;  /* 0x000000015353a824 */ /* 0x100fe200078e0a00 */
[----:B------:R-:W-:Y:S01]  /*3460*/  ISETP.GE.AND P0, PT, R54, RZ, PT ;  /* 0x000000ff3600720c */ /* 0x000fe20003f06270 */
[----:B------:R-:W-:Y:S01]  /*3470*/  IMAD.MOV.U32 R151, RZ, RZ, R75 ;  /* 0x000000ffff977224 */ /* 0x000fe200078e004b */
[----:B------:R-:W-:Y:S01]  /*3480*/  ISETP.GE.AND P2, PT, R66, RZ, PT ;  /* 0x000000ff4200720c */ /* 0x000fe20003f46270 */
[----:B------:R-:W-:Y:S01]  /*3490*/  @!P4 IMAD.IADD R81, R81, 0x1, -R0 ;  /* 0x000000015151c824 */ /* 0x000fe200078e0a00 */
[----:B------:R-:W-:Y:S01]  /*34a0*/  ISETP.GE.AND P4, PT, R64, RZ, PT ;  /* 0x000000ff4000720c */ /* 0x000fe20003f86270 */
[----:B------:R-:W-:Y:S01]  /*34b0*/  @!P3 IMAD.MOV R151, RZ, RZ, -R151 ;  /* 0x000000ffff97b224 */ /* 0x000fe200078e0a97 */
[----:B------:R-:W-:Y:S01]  /*34c0*/  ISETP.GT.U32.AND P3, PT, R0, R83, PT ;  /* 0x000000530000720c */ /* 0x000fe20003f64070 */
[----:B------:R-:W-:-:S02]  /*34d0*/  IMAD.MOV.U32 R145, RZ, RZ, R69 ;  /* 0x000000ffff917224 */ /* 0x000fc400078e0045 */
[--C-:B------:R-:W-:Y:S02]  /*34e0*/  @!P6 IMAD.IADD R49, R49, 0x1, -R0.reuse ;  /* 0x000000013131e824 */ /* 0x100fe400078e0a00 */
[----:B------:R-:W-:Y:S02]  /*34f0*/  IMAD.MOV.U32 R147, RZ, RZ, R71 ;  /* 0x000000ffff937224 */ /* 0x000fe400078e0047 */
[----:B------:R-:W-:Y:S01]  /*3500*/  IMAD.MOV.U32 R149, RZ, RZ, R73 ;  /* 0x000000ffff957224 */ /* 0x000fe200078e0049 */
[C---:B------:R-:W-:Y:S01]  /*3510*/  ISETP.GT.U32.AND P6, PT, R0.reuse, R49, PT ;  /* 0x000000310000720c */ /* 0x040fe20003fc4070 */
[----:B------:R-:W-:Y:S02]  /*3520*/  IMAD.MOV.U32 R153, RZ, RZ, R77 ;  /* 0x000000ffff997224 */ /* 0x000fe400078e004d */
[----:B------:R-:W-:Y:S01]  /*3530*/  @!P1 IMAD.MOV R145, RZ, RZ, -R145 ;  /* 0x000000ffff919224 */ /* 0x000fe200078e0a91 */
[C---:B------:R-:W-:Y:S01]  /*3540*/  ISETP.GT.U32.AND P1, PT, R0.reuse, R57, PT ;  /* 0x000000390000720c */ /* 0x040fe20003f24070 */
[----:B------:R-:W-:Y:S01]  /*3550*/  @!P5 IMAD.MOV R147, RZ, RZ, -R147 ;  /* 0x000000ffff93d224 */ /* 0x000fe200078e0a93 */
[C---:B------:R-:W-:Y:S01]  /*3560*/  ISETP.GT.U32.AND P5, PT, R0.reuse, R79, PT ;  /* 0x0000004f0000720c */ /* 0x040fe20003fa4070 */
[----:B------:R-:W-:Y:S01]  /*3570*/  @!P0 IMAD.MOV R149, RZ, RZ, -R149 ;  /* 0x000000ffff958224 */ /* 0x000fe200078e0a95 */
[----:B------:R-:W-:Y:S01]  /*3580*/  ISETP.GT.U32.AND P0, PT, R0, R81, PT ;  /* 0x000000510000720c */ /* 0x000fe20003f04070 */
[----:B------:R-:W-:Y:S01]  /*3590*/  @!P4 IMAD.MOV R153, RZ, RZ, -R153 ;  /* 0x000000ffff99c224 */ /* 0x000fe200078e0a99 */
[----:B------:R-:W-:Y:S01]  /*35a0*/  ISETP.GE.AND P4, PT, R68, RZ, PT ;  /* 0x000000ff4400720c */ /* 0x000fe20003f86270 */
[----:B------:R-:W-:Y:S01]  /*35b0*/  @!P3 IMAD.IADD R83, R83, 0x1, -R0 ;  /* 0x000000015353b824 */ /* 0x000fe200078e0a00 */
[----:B------:R-:W-:Y:S01]  /*35c0*/  ISETP.GE.AND P3, PT, R62, RZ, PT ;  /* 0x000000ff3e00720c */ /* 0x000fe20003f66270 */
[----:B------:R-:W-:-:S02]  /*35d0*/  IMAD.MOV.U32 R163, RZ, RZ, R53 ;  /* 0x000000ffffa37224 */ /* 0x000fc400078e0035 */
[----:B0-----:R-:W-:Y:S02]  /*35e0*/  IMAD R8, R8, R59, RZ ;  /* 0x0000003b08087224 */ /* 0x001fe400078e02ff */
[--C-:B------:R-:W-:Y:S01]  /*35f0*/  @!P1 IMAD.IADD R57, R57, 0x1, -R0.reuse ;  /* 0x0000000139399824 */ /* 0x100fe200078e0a00 */
[----:B------:R-:W-:Y:S01]  /*3600*/  ISETP.GE.AND P1, PT, R48, RZ, PT ;  /* 0x000000ff3000720c */ /* 0x000fe20003f26270 */
[----:B------:R-:W-:Y:S01]  /*3610*/  @!P5 IMAD.IADD R79, R79, 0x1, -R0 ;  /* 0x000000014f4fd824 */ /* 0x000fe200078e0a00 */
[----:B------:R-:W-:Y:S01]  /*3620*/  SHF.R.S32.HI R179, RZ, 0x1f, R8 ;  /* 0x0000001fffb37819 */ /* 0x000fe20000011408 */
[--C-:B------:R-:W-:Y:S01]  /*3630*/  @!P0 IMAD.IADD R81, R81, 0x1, -R0.reuse ;  /* 0x0000000151518824 */ /* 0x100fe200078e0a00 */
[----:B------:R-:W-:Y:S01]  /*3640*/  ISETP.GE.AND P0, PT, R60, RZ, PT ;  /* 0x000000ff3c00720c */ /* 0x000fe20003f06270 */
[----:B------:R-:W-:Y:S01]  /*3650*/  @!P6 IMAD.IADD R49, R49, 0x1, -R0 ;  /* 0x000000013131e824 */ /* 0x000fe200078e0a00 */
[----:B------:R-:W-:Y:S01]  /*3660*/  ISETP.GE.AND P5, PT, R58, RZ, PT ;  /* 0x000000ff3a00720c */ /* 0x000fe20003fa6270 */
[----:B------:R-:W-:Y:S01]  /*3670*/  IMAD.MOV.U32 R175, RZ, RZ, R83 ;  /* 0x000000ffffaf7224 */ /* 0x000fe200078e0053 */
[----:B------:R-:W-:Y:S01]  /*3680*/  ISETP.GE.AND P6, PT, R159, RZ, PT ;  /* 0x000000ff9f00720c */ /* 0x000fe20003fc6270 */
[----:B------:R-:W-:Y:S01]  /*3690*/  @!P4 IMAD.MOV R163, RZ, RZ, -R163 ;  /* 0x000000ffffa3c224 */ /* 0x000fe200078e0aa3 */
[----:B------:R-:W-:Y:S01]  /*36a0*/  ISETP.NE.AND P4, PT, R41, RZ, PT ;  /* 0x000000ff2900720c */ /* 0x000fe20003f85270 */
[----:B------:R-:W-:-:S02]  /*36b0*/  IMAD R0, R59, 0x40, R8 ;  /* 0x000000403b007824 */ /* 0x000fc400078e0208 */
[----:B------:R-:W-:Y:S01]  /*36c0*/  @!P3 IMAD.MOV R175, RZ, RZ, -R175 ;  /* 0x000000ffffafb224 */ /* 0x000fe200078e0aaf */
[----:B------:R-:W-:Y:S01]  /*36d0*/  SEL R129, R40, R2, !P4 ;  /* 0x0000000228817207 */ /* 0x000fe20006000000 */
[----:B------:R-:W-:Y:S01]  /*36e0*/  IMAD.SHL.U32 R174, R0, 0x2, RZ ;  /* 0x0000000200ae7824 */ /* 0x000fe200078e00ff */
[----:B------:R-:W-:Y:S01]  /*36f0*/  SHF.R.S32.HI R181, RZ, 0x1f, R0 ;  /* 0x0000001fffb57819 */ /* 0x000fe20000011400 */
[----:B------:R-:W-:Y:S01]  /*3700*/  IMAD.MOV.U32 R173, RZ, RZ, R81 ;  /* 0x000000ffffad7224 */ /* 0x000fe200078e0051 */
[C---:B------:R-:W-:Y:S01]  /*3710*/  SEL R127, R40.reuse, R3, !P4 ;  /* 0x00000003287f7207 */ /* 0x040fe20006000000 */
[----:B------:R-:W-:Y:S01]  /*3720*/  IMAD R129, R129, UR4, RZ ;  /* 0x0000000481817c24 */ /* 0x000fe2000f8e02ff */
[C---:B------:R-:W-:Y:S01]  /*3730*/  SEL R125, R40.reuse, R4, !P4 ;  /* 0x00000004287d7207 */ /* 0x040fe20006000000 */
[----:B------:R-:W-:Y:S01]  /*3740*/  @!P0 IMAD.MOV R173, RZ, RZ, -R173 ;  /* 0x000000ffffad8224 */ /* 0x000fe200078e0aad */
[----:B------:R-:W-:Y:S01]  /*3750*/  SEL R176, R40, R175, !P4 ;  /* 0x000000af28b07207 */ /* 0x000fe20006000000 */
[----:B------:R-:W-:Y:S01]  /*3760*/  IMAD R127, R127, UR4, RZ ;  /* 0x000000047f7f7c24 */ /* 0x000fe2000f8e02ff */
[----:B------:R-:W-:Y:S01]  /*3770*/  SHF.L.U64.HI R175, R0, 0x1, R181 ;  /* 0x0000000100af7819 */ /* 0x000fe200000102b5 */
[----:B------:R-:W-:Y:S01]  /*3780*/  IMAD R125, R125, UR4, RZ ;  /* 0x000000047d7d7c24 */ /* 0x000fe2000f8e02ff */
[----:B------:R-:W-:Y:S01]  /*3790*/  SEL R123, R40, R5, !P4 ;  /* 0x00000005287b7207 */ /* 0x000fe20006000000 */
[----:B------:R-:W-:Y:S01]  /*37a0*/  IMAD.SHL.U32 R172, R8, 0x2, RZ ;  /* 0x0000000208ac7824 */ /* 0x000fe200078e00ff */
[C---:B------:R-:W-:Y:S01]  /*37b0*/  SEL R121, R40.reuse, R6, !P4 ;  /* 0x0000000628797207 */ /* 0x040fe20006000000 */
[----:B------:R-:W-:Y:S01]  /*37c0*/  IMAD.WIDE R4, R127, 0x2, R174 ;  /* 0x000000027f047825 */ /* 0x000fe200078e02ae */
[----:B------:R-:W-:-:S02]  /*37d0*/  SEL R119, R40, R7, !P4 ;  /* 0x0000000728777207 */ /* 0x000fc40006000000 */
[C---:B------:R-:W-:Y:S01]  /*37e0*/  SEL R117, R40.reuse, R9, !P4 ;  /* 0x0000000928757207 */ /* 0x040fe20006000000 */
[--C-:B------:R-:W-:Y:S01]  /*37f0*/  IMAD.WIDE R6, R129, 0x2, R174.reuse ;  /* 0x0000000281067825 */ /* 0x100fe200078e02ae */
[C---:B------:R-:W-:Y:S02]  /*3800*/  SEL R115, R40.reuse, R10, !P4 ;  /* 0x0000000a28737207 */ /* 0x040fe40006000000 */
[C---:B------:R-:W-:Y:S01]  /*3810*/  SEL R113, R40.reuse, R11, !P4 ;  /* 0x0000000b28717207 */ /* 0x040fe20006000000 */
[----:B------:R-:W-:Y:S01]  /*3820*/  IMAD R123, R123, UR4, RZ ;  /* 0x000000047b7b7c24 */ /* 0x000fe2000f8e02ff */
[----:B------:R0:W-:Y:S01]  /*3830*/  STL.64 [R1+0x178], R6 ;  /* 0x0001780601007387 */ /* 0x0001e20000100a00 */
[--C-:B------:R-:W-:Y:S01]  /*3840*/  IMAD.WIDE R2, R125, 0x2, R174.reuse ;  /* 0x000000027d027825 */ /* 0x100fe200078e02ae */
[C---:B------:R-:W-:Y:S02]  /*3850*/  SEL R111, R40.reuse, R12, !P4 ;  /* 0x0000000c286f7207 */ /* 0x040fe40006000000 */
[----:B------:R1:W-:Y:S01]  /*3860*/  STL.64 [R1+0x168], R4 ;  /* 0x0001680401007387 */ /* 0x0003e20000100a00 */
[----:B------:R-:W-:Y:S01]  /*3870*/  IMAD R121, R121, UR4, RZ ;  /* 0x0000000479797c24 */ /* 0x000fe2000f8e02ff */
[C---:B------:R-:W-:Y:S01]  /*3880*/  SEL R109, R40.reuse, R13, !P4 ;  /* 0x0000000d286d7207 */ /* 0x040fe20006000000 */
[----:B------:R-:W-:Y:S01]  /*3890*/  IMAD R119, R119, UR4, RZ ;  /* 0x0000000477777c24 */ /* 0x000fe2000f8e02ff */
[----:B------:R2:W-:Y:S01]  /*38a0*/  STL.64 [R1+0x158], R2 ;  /* 0x0001580201007387 */ /* 0x0005e20000100a00 */
[----:B------:R-:W-:Y:S01]  /*38b0*/  IMAD R117, R117, UR4, RZ ;  /* 0x0000000475757c24 */ /* 0x000fe2000f8e02ff */
[C---:B------:R-:W-:Y:S01]  /*38c0*/  SEL R169, R40.reuse, R14, !P4 ;  /* 0x0000000e28a97207 */ /* 0x040fe20006000000 */
[----:B------:R-:W-:Y:S01]  /*38d0*/  IMAD R115, R115, UR4, RZ ;  /* 0x0000000473737c24 */ /* 0x000fe2000f8e02ff */
[C---:B------:R-:W-:Y:S01]  /*38e0*/  SEL R107, R40.reuse, R47, !P4 ;  /* 0x0000002f286b7207 */ /* 0x040fe20006000000 */
[----:B0-----:R-:W-:Y:S01]  /*38f0*/  IMAD.WIDE R6, R123, 0x2, R174 ;  /* 0x000000027b067825 */ /* 0x001fe200078e02ae */
[----:B------:R-:W-:-:S02]  /*3900*/  SEL R106, R40, R97, !P4 ;  /* 0x00000061286a7207 */ /* 0x000fc40006000000 */
[C---:B------:R-:W-:Y:S01]  /*3910*/  SEL R105, R40.reuse, R99, !P4 ;  /* 0x0000006328697207 */ /* 0x040fe20006000000 */
[--C-:B-1----:R-:W-:Y:S01]  /*3920*/  IMAD.WIDE R4, R121, 0x2, R174.reuse ;  /* 0x0000000279047825 */ /* 0x102fe200078e02ae */
[----:B------:R0:W-:Y:S01]  /*3930*/  STL.64 [R1+0x148], R6 ;  /* 0x0001480601007387 */ /* 0x0001e20000100a00 */
[C---:B------:R-:W-:Y:S02]  /*3940*/  SEL R104, R40.reuse, R101, !P4 ;  /* 0x0000006528687207 */ /* 0x040fe40006000000 */
[--C-:B--2---:R-:W-:Y:S01]  /*3950*/  IMAD.WIDE R2, R119, 0x2, R174.reuse ;  /* 0x0000000277027825 */ /* 0x104fe200078e02ae */
[----:B------:R1:W-:Y:S01]  /*3960*/  STL.64 [R1+0x138], R4 ;  /* 0x0001380401007387 */ /* 0x0003e20000100a00 */
[C---:B------:R-:W-:Y:S02]  /*3970*/  SEL R103, R40.reuse, R103, !P4 ;  /* 0x0000006728677207 */ /* 0x040fe40006000000 */
        /* <DEDUP_REMOVED lines=18> */
[----:B------:R-:W-:Y:S01]  /*3aa0*/  SEL R99, R40, R137, !P4 ;  /* 0x0000008928637207 */ /* 0x000fe20006000000 */
[----:B------:R-:W-:Y:S01]  /*3ab0*/  IMAD R106, R106, UR4, RZ ;  /* 0x000000046a6a7c24 */ /* 0x000fe2000f8e02ff */
[C---:B------:R-:W-:Y:S01]  /*3ac0*/  SEL R98, R40.reuse, R139, !P4 ;  /* 0x0000008b28627207 */ /* 0x040fe20006000000 */
[----:B0-----:R-:W-:Y:S01]  /*3ad0*/  IMAD.WIDE R6, R111, 0x2, R174 ;  /* 0x000000026f067825 */ /* 0x001fe200078e02ae */
[----:B------:R-:W-:-:S02]  /*3ae0*/  SEL R97, R40, R141, !P4 ;  /* 0x0000008d28617207 */ /* 0x000fc40006000000 */
[C---:B------:R-:W-:Y:S01]  /*3af0*/  SEL R96, R40.reuse, R143, !P4 ;  /* 0x0000008f28607207 */ /* 0x040fe20006000000 */
[----:B------:R-:W-:Y:S01]  /*3b00*/  IMAD R105, R105, UR4, RZ ;  /* 0x0000000469697c24 */ /* 0x000fe2000f8e02ff */
[----:B------:R-:W-:Y:S01]  /*3b10*/  STL.64 [R1+0xe8], R6 ;  /* 0x0000e80601007387 */ /* 0x000fe20000100a00 */
[----:B-1----:R-:W-:Y:S01]  /*3b20*/  IMAD.WIDE R4, R109, 0x2, R174 ;  /* 0x000000026d047825 */ /* 0x002fe200078e02ae */
[----:B------:R-:W-:Y:S02]  /*3b30*/  SEL R180, R40, R173, !P4 ;  /* 0x000000ad28b47207 */ /* 0x000fe40006000000 */
[----:B------:R-:W-:Y:S01]  /*3b40*/  SHF.L.U64.HI R173, R8, 0x1, R179 ;  /* 0x0000000108ad7819 */ /* 0x000fe200000102b3 */
[--C-:B--2---:R-:W-:Y:S01]  /*3b50*/  IMAD.WIDE R2, R169, 0x2, R174.reuse ;  /* 0x00000002a9027825 */ /* 0x104fe200078e02ae */
[----:B------:R-:W-:Y:S01]  /*3b60*/  STL.64 [R1+0xd8], R4 ;  /* 0x0000d80401007387 */ /* 0x000fe20000100a00 */
[C---:B------:R-:W-:Y:S02]  /*3b70*/  SEL R108, R40.reuse, R45, !P4 ;  /* 0x0000002d286c7207 */ /* 0x040fe40006000000 */
[----:B------:R-:W-:Y:S01]  /*3b80*/  IMAD.WIDE R148, R107, 0x2, R174 ;  /* 0x000000026b947825 */ /* 0x000fe200078e02ae */
[----:B------:R-:W-:Y:S01]  /*3b90*/  STL.64 [R1+0xc8], R2 ;  /* 0x0000c80201007387 */ /* 0x000fe20000100a00 */
[----:B------:R-:W-:-:S02]  /*3ba0*/  SEL R165, R40, R15, !P4 ;  /* 0x0000000f28a57207 */ /* 0x000fc40006000000 */
[--C-:B------:R-:W-:Y:S01]  /*3bb0*/  IMAD.WIDE R146, R106, 0x2, R174.reuse ;  /* 0x000000026a927825 */ /* 0x100fe200078e02ae */
[----:B------:R0:W-:Y:S01]  /*3bc0*/  STL.64 [R1+0xb8], R148 ;  /* 0x0000b89401007387 */ /* 0x0001e20000100a00 */
[----:B------:R-:W-:Y:S02]  /*3bd0*/  SEL R161, R40, R16, !P4 ;  /* 0x0000001028a17207 */ /* 0x000fe40006000000 */
[----:B------:R-:W-:Y:S01]  /*3be0*/  IMAD R104, R104, UR4, RZ ;  /* 0x0000000468687c24 */ /* 0x000fe2000f8e02ff */
[----:B------:R1:W-:Y:S01]  /*3bf0*/  STL.64 [R1+0xa8], R146 ;  /* 0x0000a89201007387 */ /* 0x0003e20000100a00 */
[--C-:B------:R-:W-:Y:S01]  /*3c00*/  IMAD.WIDE R144, R105, 0x2, R174.reuse ;  /* 0x0000000269907825 */ /* 0x100fe200078e02ae */
[C---:B------:R-:W-:Y:S02]  /*3c10*/  SEL R155, R40.reuse, R17, !P4 ;  /* 0x00000011289b7207 */ /* 0x040fe40006000000 */
[----:B------:R-:W-:Y:S01]  /*3c20*/  SEL R53, R40, R20, !P4 ;  /* 0x0000001428357207 */ /* 0x000fe20006000000 */
[----:B------:R-:W-:Y:S01]  /*3c30*/  IMAD R103, R103, UR4, RZ ;  /* 0x0000000467677c24 */ /* 0x000fe2000f8e02ff */
[----:B------:R2:W-:Y:S01]  /*3c40*/  STL.64 [R1+0x98], R144 ;  /* 0x0000989001007387 */ /* 0x0005e20000100a00 */
[----:B------:R-:W-:Y:S01]  /*3c50*/  IMAD R102, R102, UR4, RZ ;  /* 0x0000000466667c24 */ /* 0x000fe2000f8e02ff */
[----:B------:R-:W-:Y:S01]  /*3c60*/  SEL R59, R40, R23, !P4 ;  /* 0x00000017283b7207 */ /* 0x000fe20006000000 */
[----:B0-----:R-:W-:Y:S01]  /*3c70*/  IMAD.WIDE R148, R104, 0x2, R174 ;  /* 0x0000000268947825 */ /* 0x001fe200078e02ae */
[----:B------:R-:W-:-:S02]  /*3c80*/  SEL R61, R40, R24, !P4 ;  /* 0x00000018283d7207 */ /* 0x000fc40006000000 */
[C---:B------:R-:W-:Y:S01]  /*3c90*/  SEL R63, R40.reuse, R25, !P4 ;  /* 0x00000019283f7207 */ /* 0x040fe20006000000 */
[--C-:B-1----:R-:W-:Y:S01]  /*3ca0*/  IMAD.WIDE R146, R103, 0x2, R174.reuse ;  /* 0x0000000267927825 */ /* 0x102fe200078e02ae */
[----:B------:R0:W-:Y:S01]  /*3cb0*/  STL.64 [R1+0x88], R148 ;  /* 0x0000889401007387 */ /* 0x0001e20000100a00 */
[----:B------:R-:W-:Y:S02]  /*3cc0*/  SEL R65, R40, R26, !P4 ;  /* 0x0000001a28417207 */ /* 0x000fe40006000000 */
[----:B------:R-:W-:Y:S01]  /*3cd0*/  IMAD R101, R101, UR4, RZ ;  /* 0x0000000465657c24 */ /* 0x000fe2000f8e02ff */
[----:B------:R1:W-:Y:S01]  /*3ce0*/  STL.64 [R1+0x78], R146 ;  /* 0x0000789201007387 */ /* 0x0003e20000100a00 */
[--C-:B--2---:R-:W-:Y:S01]  /*3cf0*/  IMAD.WIDE R144, R102, 0x2, R174.reuse ;  /* 0x0000000266907825 */ /* 0x104fe200078e02ae */
[C---:B------:R-:W-:Y:S02]  /*3d00*/  SEL R67, R40.reuse, R27, !P4 ;  /* 0x0000001b28437207 */ /* 0x040fe40006000000 */
[----:B------:R-:W-:Y:S01]  /*3d10*/  SEL R69, R40, R28, !P4 ;  /* 0x0000001c28457207 */ /* 0x000fe20006000000 */
[----:B------:R-:W-:Y:S01]  /*3d20*/  IMAD R100, R100, UR4, RZ ;  /* 0x0000000464647c24 */ /* 0x000fe2000f8e02ff */
[----:B------:R2:W-:Y:S01]  /*3d30*/  STL.64 [R1+0x68], R144 ;  /* 0x0000689001007387 */ /* 0x0005e20000100a00 */
[----:B------:R-:W-:Y:S01]  /*3d40*/  IMAD R99, R99, UR4, RZ ;  /* 0x0000000463637c24 */ /* 0x000fe2000f8e02ff */
[C---:B------:R-:W-:Y:S01]  /*3d50*/  SEL R71, R40.reuse, R29, !P4 ;  /* 0x0000001d28477207 */ /* 0x040fe20006000000 */
[----:B0-----:R-:W-:Y:S01]  /*3d60*/  IMAD.WIDE R148, R101, 0x2, R174 ;  /* 0x0000000265947825 */ /* 0x001fe200078e02ae */
[----:B------:R-:W-:-:S02]  /*3d70*/  SEL R73, R40, R30, !P4 ;  /* 0x0000001e28497207 */ /* 0x000fc40006000000 */
[----:B------:R-:W-:Y:S01]  /*3d80*/  SEL R75, R40, R31, !P4 ;  /* 0x0000001f284b7207 */ /* 0x000fe20006000000 */
        /* <DEDUP_REMOVED lines=15> */
[----:B-1----:R-:W-:Y:S01]  /*3e80*/  IMAD.WIDE R146, R97, 0x2, R174 ;  /* 0x0000000261927825 */ /* 0x002fe200078e02ae */
[----:B------:R0:W-:Y:S01]  /*3e90*/  STL.64 [R1+0x28], R148 ;  /* 0x0000289401007387 */ /* 0x0001e20000100a00 */
[----:B------:R-:W-:Y:S02]  /*3ea0*/  SEL R91, R40, R39, !P4 ;  /* 0x00000027285b7207 */ /* 0x000fe40006000000 */
[----:B------:R-:W-:Y:S01]  /*3eb0*/  IMAD.MOV.U32 R157, RZ, RZ, R51 ;  /* 0x000000ffff9d7224 */ /* 0x000fe200078e0033 */
[----:B------:R1:W-:Y:S01]  /*3ec0*/  STL.64 [R1+0x18], R146 ;  /* 0x0000189201007387 */ /* 0x0003e20000100a00 */
[----:B--2---:R-:W-:Y:S01]  /*3ed0*/  IMAD.WIDE R144, R96, 0x2, R174 ;  /* 0x0000000260907825 */ /* 0x004fe200078e02ae */
[C---:B------:R-:W-:Y:S02]  /*3ee0*/  SEL R51, R40.reuse, R19, !P4 ;  /* 0x0000001328337207 */ /* 0x040fe40006000000 */
[----:B------:R-:W-:Y:S01]  /*3ef0*/  SEL R93, R40, R43, !P4 ;  /* 0x0000002b285d7207 */ /* 0x000fe20006000000 */
[----:B------:R-:W-:Y:S01]  /*3f00*/  @!P2 IMAD.MOV R157, RZ, RZ, -R157 ;  /* 0x000000ffff9da224 */ /* 0x000fe200078e0a9d */
[----:B------:R2:W-:Y:S01]  /*3f10*/  STL.64 [R1+0x8], R144 ;  /* 0x0000089001007387 */ /* 0x0005e20000100a00 */
[----:B------:R-:W-:Y:S01]  /*3f20*/  ISETP.GE.AND P2, PT, R70, RZ, PT ;  /* 0x000000ff4600720c */ /* 0x000fe20003f46270 */
[----:B------:R-:W-:Y:S01]  /*3f30*/  IMAD.WIDE R114, R115, 0x2, R172 ;  /* 0x0000000273727825 */ /* 0x000fe200078e02ac */
[----:B------:R-:W-:-:S02]  /*3f40*/  SEL R234, R40, R151, !P4 ;  /* 0x0000009728ea7207 */ /* 0x000fc40006000000 */
[----:B0-----:R-:W-:Y:S02]  /*3f50*/  CS2R R148, SRZ ;  /* 0x0000000000947805 */ /* 0x001fe4000001ff00 */
[C---:B------:R-:W-:Y:S01]  /*3f60*/  SEL R230, R40.reuse, R153, !P4 ;  /* 0x0000009928e67207 */ /* 0x040fe20006000000 */
[--C-:B-1----:R-:W-:Y:S01]  /*3f70*/  IMAD.WIDE R146, R129, 0x2, R172.reuse ;  /* 0x0000000281927825 */ /* 0x102fe200078e02ac */
[C---:B------:R-:W-:Y:S02]  /*3f80*/  SEL R226, R40.reuse, R157, !P4 ;  /* 0x0000009d28e27207 */ /* 0x040fe40006000000 */
[----:B------:R-:W-:Y:S02]  /*3f90*/  CS2R R150, SRZ ;  /* 0x0000000000967805 */ /* 0x000fe4000001ff00 */
[----:B------:R-:W-:Y:S01]  /*3fa0*/  SEL R222, R40, R163, !P4 ;  /* 0x000000a328de7207 */ /* 0x000fe20006000000 */
[----:B------:R-:W-:Y:S01]  /*3fb0*/  IMAD R108, R108, UR4, RZ ;  /* 0x000000046c6c7c24 */ /* 0x000fe2000f8e02ff */
[----:B------:R0:W-:Y:S01]  /*3fc0*/  STL.64 [R1+0x170], R146 ;  /* 0x0001709201007387 */ /* 0x0001e20000100a00 */
[----:B--2---:R-:W-:-:S04]  /*3fd0*/  IMAD.WIDE R144, R127, 0x2, R172 ;  /* 0x000000027f907825 */ /* 0x004fc800078e02ac */
[--C-:B------:R-:W-:Y:S01]  /*3fe0*/  IMAD.WIDE R126, R125, 0x2, R172.reuse ;  /* 0x000000027d7e7825 */ /* 0x100fe200078e02ac */
[----:B------:R1:W-:Y:S03]  /*3ff0*/  STL.64 [R1+0x160], R144 ;  /* 0x0001609001007387 */ /* 0x0003e60000100a00 */
[----:B------:R-:W-:Y:S01]  /*4000*/  IMAD.WIDE R124, R123, 0x2, R172 ;  /* 0x000000027b7c7825 */ /* 0x000fe200078e02ac */
[----:B------:R2:W-:Y:S01]  /*4010*/  STL.64 [R1+0x150], R126 ;  /* 0x0001507e01007387 */ /* 0x0005e20000100a00 */
[----:B0-----:R-:W-:Y:S02]  /*4020*/  CS2R R146, SRZ ;  /* 0x0000000000927805 */ /* 0x001fe4000001ff00 */
[----:B------:R-:W-:Y:S01]  /*4030*/  IMAD.WIDE R46, R108, 0x2, R174 ;  /* 0x000000026c2e7825 */ /* 0x000fe200078e02ae */
[----:B------:R0:W-:Y:S03]  /*4040*/  STL.64 [R1+0x140], R124 ;  /* 0x0001407c01007387 */ /* 0x0001e60000100a00 */
[----:B------:R-:W-:Y:S01]  /*4050*/  IMAD.MOV.U32 R41, RZ, RZ, R55 ;  /* 0x000000ffff297224 */ /* 0x000fe200078e0037 */
[----:B------:R-:W-:Y:S01]  /*4060*/  SEL R55, R40, R21, !P4 ;  /* 0x0000001528377207 */ /* 0x000fe20006000000 */
[----:B-1----:R-:W-:-:S04]  /*4070*/  IMAD.WIDE R144, R121, 0x2, R172 ;  /* 0x0000000279907825 */ /* 0x002fc800078e02ac */
[--C-:B--2---:R-:W-:Y:S01]  /*4080*/  IMAD.WIDE R126, R119, 0x2, R172.reuse ;  /* 0x00000002777e7825 */ /* 0x104fe200078e02ac */
[----:B------:R-:W-:Y:S03]  /*4090*/  STL.64 [R1+0x130], R144 ;  /* 0x0001309001007387 */ /* 0x000fe60000100a00 */
[----:B0-----:R-:W-:Y:S01]  /*40a0*/  IMAD.WIDE R124, R117, 0x2, R172 ;  /* 0x00000002757c7825 */ /* 0x001fe200078e02ac */
[----:B------:R0:W-:Y:S03]  /*40b0*/  STL.64 [R1+0x120], R126 ;  /* 0x0001207e01007387 */ /* 0x0001e60000100a00 */
[----:B------:R-:W-:Y:S01]  /*40c0*/  IMAD.MOV.U32 R167, RZ, RZ, R57 ;  /* 0x000000ffffa77224 */ /* 0x000fe200078e0039 */
[----:B------:R1:W-:Y:S01]  /*40d0*/  STL.64 [R1+0x110], R124 ;  /* 0x0001107c01007387 */ /* 0x0003e20000100a00 */
[----:B------:R-:W-:Y:S01]  /*40e0*/  IMAD.MOV.U32 R171, RZ, RZ, R79 ;  /* 0x000000ffffab7224 */ /* 0x000fe200078e004f */
[C---:B------:R-:W-:Y:S01]  /*40f0*/  SEL R57, R40.reuse, R22, !P4 ;  /* 0x0000001628397207 */ /* 0x040fe20006000000 */
[----:B------:R-:W-:Y:S01]  /*4100*/  IMAD.MOV.U32 R177, RZ, RZ, R49 ;  /* 0x000000ffffb17224 */ /* 0x000fe200078e0031 */
[----:B------:R2:W-:Y:S01]  /*4110*/  STL.64 [R1+0x100], R114 ;  /* 0x0001007201007387 */ /* 0x0005e20000100a00 */
[----:B------:R-:W-:Y:S01]  /*4120*/  @!P2 IMAD.MOV R41, RZ, RZ, -R41 ;  /* 0x000000ffff29a224 */ /* 0x000fe200078e0a29 */
[C---:B------:R-:W-:Y:S01]  /*4130*/  SEL R49, R40.reuse, R18, !P4 ;  /* 0x0000001228317207 */ /* 0x040fe20006000000 */
[----:B------:R-:W-:Y:S01]  /*4140*/  @!P1 IMAD.MOV R167, RZ, RZ, -R167 ;  /* 0x000000ffffa79224 */ /* 0x000fe200078e0aa7 */
[C---:B------:R-:W-:Y:S01]  /*4150*/  SEL R79, R40.reuse, R33, !P4 ;  /* 0x00000021284f7207 */ /* 0x040fe20006000000 */
[----:B0-----:R-:W-:Y:S01]  /*4160*/  IMAD.WIDE R126, R113, 0x2, R172 ;  /* 0x00000002717e7825 */ /* 0x001fe200078e02ac */
[----:B------:R-:W-:-:S02]  /*4170*/  SEL R192, R40, R41, !P4 ;  /* 0x0000002928c07207 */ /* 0x000fc40006000000 */
[----:B------:R-:W-:Y:S02]  /*4180*/  CS2R R144, SRZ ;  /* 0x0000000000907805 */ /* 0x000fe4000001ff00 */
[----:B------:R-:W-:Y:S01]  /*4190*/  SEL R188, R40, R167, !P4 ;  /* 0x000000a728bc7207 */ /* 0x000fe20006000000 */
[--C-:B-1----:R-:W-:Y:S01]  /*41a0*/  IMAD.WIDE R124, R111, 0x2, R172.reuse ;  /* 0x000000026f7c7825 */ /* 0x102fe200078e02ac */
[----:B------:R0:W-:Y:S01]  /*41b0*/  STL.64 [R1+0xf0], R126 ;  /* 0x0000f07e01007387 */ /* 0x0001e20000100a00 */
[----:B------:R-:W-:Y:S02]  /*41c0*/  LOP3.LUT R113, R112, 0x4, RZ, 0xc0, !PT ;  /* 0x0000000470717812 */ /* 0x000fe400078ec0ff */
[--C-:B--2---:R-:W-:Y:S01]  /*41d0*/  IMAD.WIDE R114, R109, 0x2, R172.reuse ;  /* 0x000000026d727825 */ /* 0x104fe200078e02ac */
[----:B------:R1:W-:Y:S03]  /*41e0*/  STL.64 [R1+0xe0], R124 ;  /* 0x0000e07c01007387 */ /* 0x0003e60000100a00 */
[----:B------:R-:W-:Y:S01]  /*41f0*/  IMAD.WIDE R108, R108, 0x2, R172 ;  /* 0x000000026c6c7825 */ /* 0x000fe200078e02ac */
[----:B------:R2:W-:Y:S03]  /*4200*/  STL.64 [R1+0xd0], R114 ;  /* 0x0000d07201007387 */ /* 0x0005e60000100a00 */
[----:B------:R-:W-:Y:S01]  /*4210*/  @!P5 IMAD.MOV R171, RZ, RZ, -R171 ;  /* 0x000000ffffabd224 */ /* 0x000fe200078e0aab */
[----:B------:R3:W-:Y:S01]  /*4220*/  STL.64 [R1+0xc0], R108 ;  /* 0x0000c06c01007387 */ /* 0x0007e20000100a00 */
[----:B------:R-:W-:Y:S01]  /*4230*/  @!P6 IMAD.MOV R177, RZ, RZ, -R177 ;  /* 0x000000ffffb1e224 */ /* 0x000fe200078e0ab1 */
[----:B0-----:R-:W-:Y:S01]  /*4240*/  CS2R R126, SRZ ;  /* 0x00000000007e7805 */ /* 0x001fe2000001ff00 */
[----:B------:R-:W-:Y:S01]  /*4250*/  IMAD R165, R165, UR4, RZ ;  /* 0x00000004a5a57c24 */ /* 0x000fe2000f8e02ff */
[C---:B------:R-:W-:Y:S01]  /*4260*/  SEL R184, R40.reuse, R171, !P4 ;  /* 0x000000ab28b87207 */ /* 0x040fe20006000000 */
[----:B-1----:R-:W-:Y:S01]  /*4270*/  IMAD.WIDE R124, R107, 0x2, R172 ;  /* 0x000000026b7c7825 */ /* 0x002fe200078e02ac */
[----:B------:R-:W-:-:S03]  /*4280*/  SEL R40, R40, R177, !P4 ;  /* 0x000000b128287207 */ /* 0x000fc60006000000 */
[--C-:B--2---:R-:W-:Y:S01]  /*4290*/  IMAD.WIDE R114, R106, 0x2, R172.reuse ;  /* 0x000000026a727825 */ /* 0x104fe200078e02ac */
[----:B------:R0:W-:Y:S03]  /*42a0*/  STL.64 [R1+0xb0], R124 ;  /* 0x0000b07c01007387 */ /* 0x0001e60000100a00 */
[--C-:B---3--:R-:W-:Y:S01]  /*42b0*/  IMAD.WIDE R108, R105, 0x2, R172.reuse ;  /* 0x00000002696c7825 */ /* 0x108fe200078e02ac */
[----:B------:R1:W-:Y:S03]  /*42c0*/  STL.64 [R1+0xa0], R114 ;  /* 0x0000a07201007387 */ /* 0x0003e60000100a00 */
[--C-:B------:R-:W-:Y:S01]  /*42d0*/  IMAD.WIDE R106, R104, 0x2, R172.reuse ;  /* 0x00000002686a7825 */ /* 0x100fe200078e02ac */
[----:B------:R2:W-:Y:S03]  /*42e0*/  STL.64 [R1+0x90], R108 ;  /* 0x0000906c01007387 */ /* 0x0005e60000100a00 */
[----:B------:R-:W-:Y:S01]  /*42f0*/  IMAD.WIDE R104, R103, 0x2, R172 ;  /* 0x0000000267687825 */ /* 0x000fe200078e02ac */
[----:B------:R3:W-:Y:S01]  /*4300*/  STL.64 [R1+0x80], R106 ;  /* 0x0000806a01007387 */ /* 0x0007e20000100a00 */
[----:B0-----:R-:W-:-:S02]  /*4310*/  CS2R R124, SRZ ;  /* 0x00000000007c7805 */ /* 0x001fc4000001ff00 */
[--C-:B------:R-:W-:Y:S01]  /*4320*/  IMAD.WIDE R102, R102, 0x2, R172.reuse ;  /* 0x0000000266667825 */ /* 0x100fe200078e02ac */
[----:B------:R0:W-:Y:S01]  /*4330*/  STL.64 [R1+0x70], R104 ;  /* 0x0000706801007387 */ /* 0x0001e20000100a00 */
[----:B-1----:R-:W-:Y:S02]  /*4340*/  CS2R R114, SRZ ;  /* 0x0000000000727805 */ /* 0x002fe4000001ff00 */
[----:B------:R-:W-:Y:S01]  /*4350*/  IMAD R161, R161, UR4, RZ ;  /* 0x00000004a1a17c24 */ /* 0x000fe2000f8e02ff */
[----:B------:R1:W-:Y:S01]  /*4360*/  STL.64 [R1+0x60], R102 ;  /* 0x0000606601007387 */ /* 0x0003e20000100a00 */
[----:B------:R-:W-:Y:S01]  /*4370*/  IMAD R155, R155, UR4, RZ ;  /* 0x000000049b9b7c24 */ /* 0x000fe2000f8e02ff */
[----:B--2---:R-:W-:Y:S01]  /*4380*/  LOP3.LUT R108, R170, 0x5c, RZ, 0xfc, !PT ;  /* 0x0000005caa6c7812 */ /* 0x004fe200078efcff */
[----:B------:R-:W-:Y:S02]  /*4390*/  IMAD R49, R49, UR4, RZ ;  /* 0x0000000431317c24 */ /* 0x000fe4000f8e02ff */
[----:B---3--:R-:W-:-:S04]  /*43a0*/  IMAD.WIDE R106, R101, 0x2, R172 ;  /* 0x00000002656a7825 */ /* 0x008fc800078e02ac */
[--C-:B0-----:R-:W-:Y:S01]  /*43b0*/  IMAD.WIDE R104, R100, 0x2, R172.reuse ;  /* 0x0000000264687825 */ /* 0x101fe200078e02ac */
[----:B------:R0:W-:Y:S03]  /*43c0*/  STL.64 [R1+0x50], R106 ;  /* 0x0000506a01007387 */ /* 0x0001e60000100a00 */
[----:B-1----:R-:W-:Y:S01]  /*43d0*/  IMAD.WIDE R102, R99, 0x2, R172 ;  /* 0x0000000263667825 */ /* 0x002fe200078e02ac */
[----:B------:R1:W-:Y:S03]  /*43e0*/  STL.64 [R1+0x40], R104 ;  /* 0x0000406801007387 */ /* 0x0003e60000100a00 */
[----:B------:R-:W-:Y:S01]  /*43f0*/  IMAD R51, R51, UR4, RZ ;  /* 0x0000000433337c24 */ /* 0x000fe2000f8e02ff */
[----:B------:R2:W-:Y:S01]  /*4400*/  STL.64 [R1+0x30], R102 ;  /* 0x0000306601007387 */ /* 0x0005e20000100a00 */
[----:B------:R-:W-:-:S02]  /*4410*/  IMAD R53, R53, UR4, RZ ;  /* 0x0000000435357c24 */ /* 0x000fc4000f8e02ff */
[----:B------:R-:W-:Y:S01]  /*4420*/  IMAD R55, R55, UR4, RZ ;  /* 0x0000000437377c24 */ /* 0x000fe2000f8e02ff */
[C---:B0-----:R-:W-:Y:S01]  /*4430*/  LOP3.LUT R106, R170.reuse, 0x54, RZ, 0xfc, !PT ;  /* 0x00000054aa6a7812 */ /* 0x041fe200078efcff */
[----:B------:R-:W-:Y:S01]  /*4440*/  IMAD R57, R57, UR4, RZ ;  /* 0x0000000439397c24 */ /* 0x000fe2000f8e02ff */
[C---:B------:R-:W-:Y:S01]  /*4450*/  LOP3.LUT R107, R170.reuse, 0x58, RZ, 0xfc, !PT ;  /* 0x00000058aa6b7812 */ /* 0x040fe200078efcff */
[----:B------:R-:W-:Y:S01]  /*4460*/  IMAD R59, R59, UR4, RZ ;  /* 0x000000043b3b7c24 */ /* 0x000fe2000f8e02ff */
[C---:B-1----:R-:W-:Y:S01]  /*4470*/  LOP3.LUT R105, R170.reuse, 0x50, RZ, 0xfc, !PT ;  /* 0x00000050aa697812 */ /* 0x042fe200078efcff */
[----:B------:R-:W-:Y:S01]  /*4480*/  IMAD R61, R61, UR4, RZ ;  /* 0x000000043d3d7c24 */ /* 0x000fe2000f8e02ff */
[C---:B------:R-:W-:Y:S01]  /*4490*/  LOP3.LUT R104, R170.reuse, 0x4c, RZ, 0xfc, !PT ;  /* 0x0000004caa687812 */ /* 0x040fe200078efcff */
[----:B------:R-:W-:Y:S01]  /*44a0*/  IMAD R63, R63, UR4, RZ ;  /* 0x000000043f3f7c24 */ /* 0x000fe2000f8e02ff */
[C---:B--2---:R-:W-:Y:S01]  /*44b0*/  LOP3.LUT R102, R170.reuse, 0x44, RZ, 0xfc, !PT ;  /* 0x00000044aa667812 */ /* 0x044fe200078efcff */
[----:B------:R-:W-:Y:S01]  /*44c0*/  IMAD R65, R65, UR4, RZ ;  /* 0x0000000441417c24 */ /* 0x000fe2000f8e02ff */
[----:B------:R-:W-:Y:S01]  /*44d0*/  LOP3.LUT R103, R170, 0x48, RZ, 0xfc, !PT ;  /* 0x00000048aa677812 */ /* 0x000fe200078efcff */
[----:B------:R-:W-:-:S02]  /*44e0*/  IMAD R67, R67, UR4, RZ ;  /* 0x0000000443437c24 */ /* 0x000fc4000f8e02ff */
[----:B------:R-:W-:Y:S02]  /*44f0*/  IMAD R69, R69, UR4, RZ ;  /* 0x0000000445457c24 */ /* 0x000fe4000f8e02ff */
[----:B------:R-:W-:Y:S02]  /*4500*/  IMAD R71, R71, UR4, RZ ;  /* 0x0000000447477c24 */ /* 0x000fe4000f8e02ff */
[----:B------:R-:W-:Y:S02]  /*4510*/  IMAD R73, R73, UR4, RZ ;  /* 0x0000000449497c24 */ /* 0x000fe4000f8e02ff */
[----:B------:R-:W-:Y:S02]  /*4520*/  IMAD R75, R75, UR4, RZ ;  /* 0x000000044b4b7c24 */ /* 0x000fe4000f8e02ff */
[----:B------:R-:W-:Y:S02]  /*4530*/  IMAD R77, R77, UR4, RZ ;  /* 0x000000044d4d7c24 */ /* 0x000fe4000f8e02ff */
        /* <DEDUP_REMOVED lines=20> */
[----:B------:R-:W-:-:S04]  /*4680*/  IMAD.WIDE R100, R98, 0x2, R172 ;  /* 0x0000000262647825 */ /* 0x000fc800078e02ac */
[--C-:B------:R-:W-:Y:S01]  /*4690*/  IMAD.WIDE R98, R97, 0x2, R172.reuse ;  /* 0x0000000261627825 */ /* 0x100fe200078e02ac */
[----:B------:R0:W-:Y:S03]  /*46a0*/  STL.64 [R1+0x20], R100 ;  /* 0x0000206401007387 */ /* 0x0001e60000100a00 */
[----:B------:R-:W-:Y:S01]  /*46b0*/  IMAD R0, R40, UR4, RZ ;  /* 0x0000000428007c24 */ /* 0x000fe2000f8e02ff */
[----:B------:R1:W-:Y:S01]  /*46c0*/  STL.64 [R1+0x10], R98 ;  /* 0x0000106201007387 */ /* 0x0003e20000100a00 */
[----:B------:R-:W-:-:S04]  /*46d0*/  IMAD.WIDE R96, R96, 0x2, R172 ;  /* 0x0000000260607825 */ /* 0x000fc800078e02ac */
[----:B------:R-:W-:Y:S01]  /*46e0*/  IMAD R95, R95, UR5, RZ ;  /* 0x000000055f5f7c24 */ /* 0x000fe2000f8e02ff */
[----:B------:R2:W-:Y:S01]  /*46f0*/  STL.64 [R1], R96 ;  /* 0x0000006001007387 */ /* 0x0005e20000100a00 */
[--C-:B------:R-:W-:Y:S01]  /*4700*/  IMAD.WIDE R166, R165, 0x2, R174.reuse ;  /* 0x00000002a5a67825 */ /* 0x100fe200078e02ae */
[C---:B0-----:R-:W-:Y:S01]  /*4710*/  LOP3.LUT R100, R170.reuse, 0x64, RZ, 0xfc, !PT ;  /* 0x00000064aa647812 */ /* 0x041fe200078efcff */
[----:B------:R-:W-:Y:S01]  /*4720*/  ULDC.64 UR4, c[0x0][0x218] ;  /* 0x0000860000047ab9 */ /* 0x000fe20000000a00 */
[----:B------:R-:W-:Y:S01]  /*4730*/  LEA R94, P0, R95, UR6, 0x1 ;  /* 0x000000065f5e7c11 */ /* 0x000fe2000f8008ff */
[--C-:B------:R-:W-:Y:S01]  /*4740*/  IMAD.WIDE R162, R161, 0x2, R174.reuse ;  /* 0x00000002a1a27825 */ /* 0x100fe200078e02ae */
[----:B------:R0:W-:Y:S01]  /*4750*/  STL [R1+0x18c], R113 ;  /* 0x00018c7101007387 */ /* 0x0001e20000100800 */
[----:B------:R-:W-:Y:S01]  /*4760*/  ULDC UR6, c[0x0][0x238] ;  /* 0x00008e0000067ab9 */ /* 0x000fe20000000800 */
[C---:B-1----:R-:W-:Y:S01]  /*4770*/  LOP3.LUT R98, R170.reuse, 0x6c, RZ, 0xfc, !PT ;  /* 0x0000006caa627812 */ /* 0x042fe200078efcff */
[----:B------:R-:W-:Y:S01]  /*4780*/  IMAD.WIDE R156, R155, 0x2, R174 ;  /* 0x000000029b9c7825 */ /* 0x000fe200078e02ae */
[----:B------:R-:W-:-:S02]  /*4790*/  LOP3.LUT R99, R170, 0x68, RZ, 0xfc, !PT ;  /* 0x00000068aa637812 */ /* 0x000fc400078efcff */
[C---:B--2---:R-:W-:Y:S01]  /*47a0*/  LOP3.LUT R97, R170.reuse, 0x70, RZ, 0xfc, !PT ;  /* 0x00000070aa617812 */ /* 0x044fe200078efcff */
[--C-:B------:R-:W-:Y:S01]  /*47b0*/  IMAD.WIDE R152, R49, 0x2, R174.reuse ;  /* 0x0000000231987825 */ /* 0x100fe200078e02ae */
[C---:B------:R-:W-:Y:S02]  /*47c0*/  LOP3.LUT R96, R170.reuse, 0x74, RZ, 0xfc, !PT ;  /* 0x00000074aa607812 */ /* 0x040fe400078efcff */
[----:B------:R-:W-:Y:S01]  /*47d0*/  LOP3.LUT R101, R170, 0x40, RZ, 0xfc, !PT ;  /* 0x00000040aa657812 */ /* 0x000fe200078efcff */
[----:B------:R-:W-:Y:S01]  /*47e0*/  IMAD.WIDE R2, R51, 0x2, R174 ;  /* 0x0000000233027825 */ /* 0x000fe200078e02ae */
[----:B------:R-:W-:-:S03]  /*47f0*/  LEA.HI.X.SX32 R95, R95, UR7, 0x1, P0 ;  /* 0x000000075f5f7c11 */ /* 0x000fc600080f0eff */
[----:B------:R-:W-:-:S04]  /*4800*/  IMAD.WIDE R4, R53, 0x2, R174 ;  /* 0x0000000235047825 */ /* 0x000fc800078e02ae */
        /* <DEDUP_REMOVED lines=71> */
[----:B------:R-:W-:Y:S02]  /*4c80*/  IMAD.SHL.U32 R111, R112, 0x10, RZ ;  /* 0x00000010706f7824 */ /* 0x000fe400078e00ff */
[----:B------:R-:W-:-:S03]  /*4c90*/  IMAD.WIDE R174, R0, 0x2, R174 ;  /* 0x0000000200ae7825 */ /* 0x000fc600078e02ae */
[----:B------:R-:W-:Y:S01]  /*4ca0*/  STL [R1+0x188], R111 ;  /* 0x0001886f01007387 */ /* 0x000fe20000100800 */
[----:B------:R-:W-:Y:S01]  /*4cb0*/  IMAD.WIDE R172, R0, 0x2, R172 ;  /* 0x0000000200ac7825 */ /* 0x000fe200078e02ac */
[----:B------:R-:W-:-:S03]  /*4cc0*/  LOP3.LUT R0, R170, 0x78, RZ, 0xfc, !PT ;  /* 0x00000078aa007812 */ /* 0x000fc600078efcff */
[----:B------:R-:W-:Y:S01]  /*4cd0*/  IMAD.SHL.U32 R109, R112, 0x40, RZ ;  /* 0x00000040706d7824 */ /* 0x000fe200078e00ff */
[----:B0-----:R-:W-:Y:S01]  /*4ce0*/  CS2R R112, SRZ ;  /* 0x0000000000707805 */ /* 0x001fe2000001ff00 */
[----:B------:R-:W-:Y:S02]  /*4cf0*/  IMAD R96, R96, UR6, RZ ;  /* 0x0000000660607c24 */ /* 0x000fe4000f8e02ff */
[----:B------:R-:W-:Y:S01]  /*4d00*/  IMAD R96, R99, UR6, RZ ;  /* 0x0000000663607c24 */ /* 0x000fe2000f8e02ff */
[----:B------:R0:W-:Y:S01]  /*4d10*/  STL [R1+0x184], R109 ;  /* 0x0001846d01007387 */ /* 0x0001e20000100800 */
[----:B------:R-:W-:Y:S02]  /*4d20*/  IMAD R96, R106, UR6, RZ ;  /* 0x000000066a607c24 */ /* 0x000fe4000f8e02ff */
[----:B------:R-:W-:Y:S02]  /*4d30*/  IMAD R96, R103, UR6, RZ ;  /* 0x0000000667607c24 */ /* 0x000fe4000f8e02ff */
[----:B------:R-:W-:-:S02]  /*4d40*/  IMAD R96, R158, UR6, RZ ;  /* 0x000000069e607c24 */ /* 0x000fc4000f8e02ff */
[----:B------:R-:W-:Y:S02]  /*4d50*/  IMAD R96, R138, UR6, RZ ;  /* 0x000000068a607c24 */ /* 0x000fe4000f8e02ff */
[----:B------:R-:W-:Y:S02]  /*4d60*/  IMAD R96, R132, UR6, RZ ;  /* 0x0000000684607c24 */ /* 0x000fe4000f8e02ff */
[----:B0-----:R-:W-:Y:S02]  /*4d70*/  IMAD R109, R0, UR6, RZ ;  /* 0x00000006006d7c24 */ /* 0x001fe4000f8e02ff */
        /* <DEDUP_REMOVED lines=20> */
[----:B------:R-:W-:-:S07]  /*4ec0*/  IMAD R0, R110, UR6, RZ ;  /* 0x000000066e007c24 */ /* 0x000fce000f8e02ff */
.L_x_2:
[C---:B------:R-:W-:Y:S01]  /*4ed0*/  LOP3.LUT R96, R170.reuse, 0x60, RZ, 0xfc, !PT ;  /* 0x00000060aa607812 */ /* 0x040fe200078efcff */
[----:B------:R-:W-:Y:S01]  /*4ee0*/  ULDC UR6, c[0x0][0x238] ;  /* 0x00008e0000067ab9 */ /* 0x000fe20000000800 */
[C---:B------:R-:W-:Y:S01]  /*4ef0*/  ISETP.GE.AND P2, PT, R170.reuse, UR9, PT ;  /* 0x00000009aa007c0c */ /* 0x040fe2000bf46270 */
[----:B------:R-:W-:Y:S01]  /*4f00*/  ULDC UR7, c[0x0][0x238] ;  /* 0x00008e0000077ab9 */ /* 0x000fe20000000800 */
[C---:B------:R-:W-:Y:S01]  /*4f10*/  LOP3.LUT R100, R170.reuse, 0x10, RZ, 0xfc, !PT ;  /* 0x00000010aa647812 */ /* 0x040fe200078efcff */
[----:B------:R-:W-:Y:S01]  /*4f20*/  STL.64 [R1+0x1b0], R146 ;  /* 0x0001b09201007387 */ /* 0x000fe20000100a00 */
[C---:B------:R-:W-:Y:S01]  /*4f30*/  LOP3.LUT R98, R170.reuse, 0x4, RZ, 0xfc, !PT ;  /* 0x00000004aa627812 */ /* 0x040fe200078efcff */
[----:B------:R-:W-:Y:S01]  /*4f40*/  ULDC UR8, c[0x0][0x238] ;  /* 0x00008e0000087ab9 */ /* 0x000fe20000000800 */
[C---:B------:R-:W-:Y:S01]  /*4f50*/  LOP3.LUT R102, R170.reuse, 0x8, RZ, 0xfc, !PT ;  /* 0x00000008aa667812 */ /* 0x040fe200078efcff */
[----:B------:R-:W-:Y:S01]  /*4f60*/  STL.64 [R1+0x1a8], R112 ;  /* 0x0001a87001007387 */ /* 0x000fe20000100a00 */
[----:B------:R-:W-:Y:S01]  /*4f70*/  LOP3.LUT R97, R170, 0x4, RZ, 0xfc, !PT ;  /* 0x00000004aa617812 */ /* 0x000fe200078efcff */
[----:B------:R-:W-:Y:S01]  /*4f80*/  IMAD R98, R98, UR6, RZ ;  /* 0x0000000662627c24 */ /* 0x000fe2000f8e02ff */
[----:B------:R-:W-:Y:S01]  /*4f90*/  ISETP.GE.AND P0, PT, R96, UR9, PT ;  /* 0x0000000960007c0c */ /* 0x000fe2000bf06270 */
[----:B------:R-:W-:Y:S01]  /*4fa0*/  IMAD R96, R170, UR12, RZ ;  /* 0x0000000caa607c24 */ /* 0x000fe2000f8e02ff */
[----:B------:R-:W-:Y:S01]  /*4fb0*/  ISETP.GE.AND P4, PT, R100, UR9, PT ;  /* 0x0000000964007c0c */ /* 0x000fe2000bf86270 */
[----:B------:R-:W-:Y:S01]  /*4fc0*/  ULDC UR6, c[0x0][0x238] ;  /* 0x00008e0000067ab9 */ /* 0x000fe20000000800 */
[----:B------:R-:W-:Y:S01]  /*4fd0*/  LOP3.LUT R100, R170, 0x8, RZ, 0xfc, !PT ;  /* 0x00000008aa647812 */ /* 0x000fe200078efcff */
[--C-:B------:R-:W-:Y:S01]  /*4fe0*/  IMAD.WIDE R98, R98, 0x2, R94.reuse ;  /* 0x0000000262627825 */ /* 0x100fe200078e025e */
[----:B------:R-:W-:Y:S01]  /*4ff0*/  ISETP.GE.AND P5, PT, R102, UR9, PT ;  /* 0x0000000966007c0c */ /* 0x000fe2000bfa6270 */
[----:B------:R-:W-:Y:S01]  /*5000*/  STL.64 [R1+0x1a0], R114 ;  /* 0x0001a07201007387 */ /* 0x000fe20000100a00 */
[----:B------:R-:W-:Y:S01]  /*5010*/  ISETP.GE.AND P3, PT, R97, UR9, PT ;  /* 0x0000000961007c0c */ /* 0x000fe2000bf66270 */
[----:B------:R-:W-:Y:S01]  /*5020*/  IMAD.WIDE R96, R96, 0x2, R94 ;  /* 0x0000000260607825 */ /* 0x000fe200078e025e */
[----:B------:R-:W-:Y:S01]  /*5030*/  PRMT R171, RZ, 0x7610, R171 ;  /* 0x00007610ffab7816 */ /* 0x000fe200000000ab */
[----:B------:R0:W-:Y:S01]  /*5040*/  STL.64 [R1+0x198], R124 ;  /* 0x0001987c01007387 */ /* 0x0001e20000100a00 */
[----:B------:R-:W-:Y:S01]  /*5050*/  PRMT R141, RZ, 0x7610, R141 ;  /* 0x00007610ff8d7816 */ /* 0x000fe2000000008d */
[----:B------:R-:W-:Y:S01]  /*5060*/  IMAD R100, R100, UR6, RZ ;  /* 0x0000000664647c24 */ /* 0x000fe2000f8e02ff */
[C---:B------:R-:W-:Y:S01]  /*5070*/  LOP3.LUT R101, R170.reuse, 0xc, RZ, 0xfc, !PT ;  /* 0x0000000caa657812 */ /* 0x040fe200078efcff */
[----:B------:R-:W-:Y:S01]  /*5080*/  ULDC UR6, c[0x0][0x238] ;  /* 0x00008e0000067ab9 */ /* 0x000fe20000000800 */
[----:B------:R1:W2:Y:S01]  /*5090*/  @!P2 LDG.E.U16 R171, desc[UR10][R96.64] ;  /* 0x0000000a60aba981 */ /* 0x0002a2000c1e1500 */
[----:B------:R-:W-:Y:S01]  /*50a0*/  PRMT R123, RZ, 0x7610, R123 ;  /* 0x00007610ff7b7816 */ /* 0x000fe2000000007b */
[----:B------:R-:W-:Y:S01]  /*50b0*/  ULDC UR14, c[0x0][0x238] ;  /* 0x00008e00000e7ab9 */ /* 0x000fe20000000800 */
[----:B------:R-:W-:Y:S01]  /*50c0*/  LOP3.LUT R102, R170, 0x1c, RZ, 0xfc, !PT ;  /* 0x0000001caa667812 */ /* 0x000fe200078efcff */
[----:B------:R3:W-:Y:S01]  /*50d0*/  STL.64 [R1+0x190], R126 ;  /* 0x0001907e01007387 */ /* 0x0007e20000100a00 */
[----:B------:R-:W-:-:S02]  /*50e0*/  ISETP.GE.AND P6, PT, R101, UR9, PT ;  /* 0x0000000965007c0c */ /* 0x000fc4000bfc6270 */
[----:B------:R-:W-:Y:S01]  /*50f0*/  LOP3.LUT R0, R170, 0x64, RZ, 0xfc, !PT ;  /* 0x00000064aa007812 */ /* 0x000fe200078efcff */
[----:B------:R-:W4:Y:S01]  /*5100*/  @!P3 LDG.E.U16 R123, desc[UR10][R98.64] ;  /* 0x0000000a627bb981 */ /* 0x000f22000c1e1500 */
[----:B-1----:R-:W-:Y:S01]  /*5110*/  IMAD.WIDE R96, R100, 0x2, R94 ;  /* 0x0000000264607825 */ /* 0x002fe200078e025e */
[C---:B------:R-:W-:Y:S02]  /*5120*/  LOP3.LUT R100, R170.reuse, 0x10, RZ, 0xfc, !PT ;  /* 0x00000010aa647812 */ /* 0x040fe400078efcff */
[C---:B------:R-:W-:Y:S02]  /*5130*/  LOP3.LUT R103, R170.reuse, 0x18, RZ, 0xfc, !PT ;  /* 0x00000018aa677812 */ /* 0x040fe400078efcff */
[C---:B------:R-:W-:Y:S01]  /*5140*/  LOP3.LUT R104, R170.reuse, 0x18, RZ, 0xfc, !PT ;  /* 0x00000018aa687812 */ /* 0x040fe200078efcff */
[----:B------:R1:W5:Y:S01]  /*5150*/  @!P5 LDG.E.U16 R141, desc[UR10][R96.64] ;  /* 0x0000000a608dd981 */ /* 0x000362000c1e1500 */
[----:B------:R-:W-:Y:S02]  /*5160*/  LOP3.LUT R101, R170, 0x14, RZ, 0xfc, !PT ;  /* 0x00000014aa657812 */ /* 0x000fe400078efcff */
[----:B------:R-:W-:-:S02]  /*5170*/  ISETP.GE.AND P5, PT, R102, UR9, PT ;  /* 0x0000000966007c0c */ /* 0x000fc4000bfa6270 */
[----:B------:R-:W-:Y:S02]  /*5180*/  PRMT R138, RZ, 0x7610, R138 ;  /* 0x00007610ff8a7816 */ /* 0x000fe4000000008a */
[----:B------:R-:W-:Y:S02]  /*5190*/  PRMT R139, RZ, 0x7610, R139 ;  /* 0x00007610ff8b7816 */ /* 0x000fe4000000008b */
[----:B------:R-:W-:Y:S02]  /*51a0*/  PRMT R131, RZ, 0x7610, R131 ;  /* 0x00007610ff837816 */ /* 0x000fe40000000083 */
[----:B------:R-:W-:Y:S02]  /*51b0*/  PRMT R137, RZ, 0x7610, R137 ;  /* 0x00007610ff897816 */ /* 0x000fe40000000089 */
[----:B------:R-:W-:Y:S02]  /*51c0*/  PRMT R120, RZ, 0x7610, R120 ;  /* 0x00007610ff787816 */ /* 0x000fe40000000078 */
[----:B------:R-:W-:-:S02]  /*51d0*/  PRMT R130, RZ, 0x7610, R130 ;  /* 0x00007610ff827816 */ /* 0x000fc40000000082 */
[----:B------:R-:W-:Y:S02]  /*51e0*/  PRMT R129, RZ, 0x7610, R129 ;  /* 0x00007610ff817816 */ /* 0x000fe40000000081 */
[----:B------:R-:W-:Y:S02]  /*51f0*/  PRMT R195, RZ, 0x7610, R195 ;  /* 0x00007610ffc37816 */ /* 0x000fe400000000c3 */
[----:B------:R-:W-:Y:S02]  /*5200*/  PRMT R194, RZ, 0x7610, R194 ;  /* 0x00007610ffc27816 */ /* 0x000fe400000000c2 */
[----:B------:R-:W-:Y:S02]  /*5210*/  PRMT R119, RZ, 0x7610, R119 ;  /* 0x00007610ff777816 */ /* 0x000fe40000000077 */
[----:B------:R-:W-:Y:S02]  /*5220*/  PRMT R118, RZ, 0x7610, R118 ;  /* 0x00007610ff767816 */ /* 0x000fe40000000076 */
[----:B------:R-:W-:-:S02]  /*5230*/  PRMT R200, RZ, 0x7610, R200 ;  /* 0x00007610ffc87816 */ /* 0x000fc400000000c8 */
[----:B------:R-:W-:Y:S02]  /*5240*/  PRMT R109, RZ, 0x7610, R109 ;  /* 0x00007610ff6d7816 */ /* 0x000fe4000000006d */
[C---:B------:R-:W-:Y:S02]  /*5250*/  LOP3.LUT R106, R170.reuse, 0x48, RZ, 0xfc, !PT ;  /* 0x00000048aa6a7812 */ /* 0x040fe400078efcff */
[C---:B------:R-:W-:Y:S02]  /*5260*/  LOP3.LUT R105, R170.reuse, 0x4c, RZ, 0xfc, !PT ;  /* 0x0000004caa697812 */ /* 0x040fe400078efcff */
[----:B------:R-:W-:Y:S01]  /*5270*/  PRMT R217, RZ, 0x7610, R217 ;  /* 0x00007610ffd97816 */ /* 0x000fe200000000d9 */
[----:B0-----:R-:W0:Y:S01]  /*5280*/  S2R R124, SR_TID.X ;  /* 0x00000000007c7919 */ /* 0x001e220000002100 */
[----:B------:R-:W-:Y:S01]  /*5290*/  LOP3.LUT R102, R170, 0x14, RZ, 0xfc, !PT ;  /* 0x00000014aa667812 */ /* 0x000fe200078efcff */
[----:B------:R-:W-:Y:S01]  /*52a0*/  IMAD R100, R100, UR6, RZ ;  /* 0x0000000664647c24 */ /* 0x000fe2000f8e02ff */
[----:B------:R-:W-:Y:S01]  /*52b0*/  ISETP.GE.AND P3, PT, R101, UR9, PT ;  /* 0x0000000965007c0c */ /* 0x000fe2000bf66270 */
[----:B------:R-:W-:Y:S01]  /*52c0*/  ULDC UR6, c[0x0][0x238] ;  /* 0x00008e0000067ab9 */ /* 0x000fe20000000800 */
[----:B------:R-:W-:Y:S01]  /*52d0*/  LOP3.LUT R101, R170, 0xc, RZ, 0xfc, !PT ;  /* 0x0000000caa657812 */ /* 0x000fe200078efcff */
[----:B------:R-:W-:Y:S01]  /*52e0*/  IMAD R102, R102, UR6, RZ ;  /* 0x0000000666667c24 */ /* 0x000fe2000f8e02ff */
[----:B------:R-:W-:Y:S01]  /*52f0*/  ISETP.GE.AND P2, PT, R103, UR9, PT ;  /* 0x0000000967007c0c */ /* 0x000fe2000bf46270 */
[----:B------:R-:W-:Y:S01]  /*5300*/  ULDC UR6, c[0x0][0x238] ;  /* 0x00008e0000067ab9 */ /* 0x000fe20000000800 */
[----:B------:R-:W-:Y:S01]  /*5310*/  ISETP.GE.AND P1, PT, R0, UR9, PT ;  /* 0x0000000900007c0c */ /* 0x000fe2000bf26270 */
[----:B------:R-:W-:Y:S01]  /*5320*/  IMAD R101, R101, UR7, RZ ;  /* 0x0000000765657c24 */ /* 0x000fe2000f8e02ff */
[----:B------:R-:W-:Y:S01]  /*5330*/  ULDC UR7, c[0x0][0x238] ;  /* 0x00008e0000077ab9 */ /* 0x000fe20000000800 */
[--C-:B-1----:R-:W-:Y:S01]  /*5340*/  IMAD.WIDE R96, R102, 0x2, R94.reuse ;  /* 0x0000000266607825 */ /* 0x102fe200078e025e */
[C---:B------:R-:W-:Y:S01]  /*5350*/  LOP3.LUT R102, R170.reuse, 0x1c, RZ, 0xfc, !PT ;  /* 0x0000001caa667812 */ /* 0x040fe200078efcff */
[----:B------:R-:W4:Y:S02]  /*5360*/  LDL.64 R114, [R1+0x170] ;  /* 0x0001700001727983 */ /* 0x000f240000100a00 */
[--C-:B------:R-:W-:Y:S01]  /*5370*/  IMAD.WIDE R98, R101, 0x2, R94.reuse ;  /* 0x0000000265627825 */ /* 0x100fe200078e025e */
[----:B------:R-:W-:Y:S01]  /*5380*/  LOP3.LUT R0, R170, 0x24, RZ, 0xfc, !PT ;  /* 0x00000024aa007812 */ /* 0x000fe200078efcff */
[----:B------:R-:W4:Y:S02]  /*5390*/  @!P3 LDG.E.U16 R137, desc[UR10][R96.64] ;  /* 0x0000000a6089b981 */ /* 0x000f24000c1e1500 */
[----:B------:R-:W-:-:S02]  /*53a0*/  IMAD.WIDE R100, R100, 0x2, R94 ;  /* 0x0000000264647825 */ /* 0x000fc400078e025e */
[----:B------:R1:W4:Y:S02]  /*53b0*/  @!P6 LDG.E.U16 R138, desc[UR10][R98.64] ;  /* 0x0000000a628ae981 */ /* 0x000324000c1e1500 */
[----:B------:R-:W-:Y:S01]  /*53c0*/  IMAD R104, R104, UR7, RZ ;  /* 0x0000000768687c24 */ /* 0x000fe2000f8e02ff */
[----:B------:R-:W-:Y:S01]  /*53d0*/  LOP3.LUT R103, R170, 0x20, RZ, 0xfc, !PT ;  /* 0x00000020aa677812 */ /* 0x000fe200078efcff */
[----:B------:R-:W-:Y:S01]  /*53e0*/  IMAD R102, R102, UR6, RZ ;  /* 0x0000000666667c24 */ /* 0x000fe2000f8e02ff */
[----:B------:R0:W4:Y:S01]  /*53f0*/  @!P4 LDG.E.U16 R139, desc[UR10][R100.64] ;  /* 0x0000000a648bc981 */ /* 0x000122000c1e1500 */
[----:B------:R-:W-:Y:S01]  /*5400*/  ULDC UR6, c[0x0][0x238] ;  /* 0x00008e0000067ab9 */ /* 0x000fe20000000800 */
[----:B------:R-:W-:Y:S01]  /*5410*/  ULDC UR7, c[0x0][0x238] ;  /* 0x00008e0000077ab9 */ /* 0x000fe20000000800 */
[----:B------:R-:W-:Y:S01]  /*5420*/  PRMT R209, RZ, 0x7610, R209 ;  /* 0x00007610ffd17816 */ /* 0x000fe200000000d1 */
[----:B------:R-:W4:Y:S01]  /*5430*/  LDL.64 R146, [R1+0xb0] ;  /* 0x0000b00001927983 */ /* 0x000f220000100a00 */
[----:B-1----:R-:W-:Y:S01]  /*5440*/  IMAD.WIDE R98, R104, 0x2, R94 ;  /* 0x0000000268627825 */ /* 0x002fe200078e025e */
[----:B------:R-:W-:-:S02]  /*5450*/  PRMT R108, RZ, 0x7610, R108 ;  /* 0x00007610ff6c7816 */ /* 0x000fc4000000006c */
[----:B------:R-:W-:Y:S01]  /*5460*/  PRMT R210, RZ, 0x7610, R210 ;  /* 0x00007610ffd27816 */ /* 0x000fe200000000d2 */
[----:B---3--:R-:W3:Y:S01]  /*5470*/  LDL.64 R126, [R1+0xb8] ;  /* 0x0000b800017e7983 */ /* 0x008ee20000100a00 */
[----:B0-----:R-:W-:Y:S01]  /*5480*/  IMAD.WIDE R100, R102, 0x2, R94 ;  /* 0x0000000266647825 */ /* 0x001fe200078e025e */
[----:B------:R-:W-:Y:S02]  /*5490*/  LOP3.LUT R102, R170, 0x2c, RZ, 0xfc, !PT ;  /* 0x0000002caa667812 */ /* 0x000fe400078efcff */
[----:B------:R-:W3:Y:S02]  /*54a0*/  @!P2 LDG.E.U16 R131, desc[UR10][R98.64] ;  /* 0x0000000a6283a981 */ /* 0x000ee4000c1e1500 */
[----:B------:R-:W-:Y:S01]  /*54b0*/  ISETP.GE.AND P2, PT, R102, UR9, PT ;  /* 0x0000000966007c0c */ /* 0x000fe2000bf46270 */
[----:B------:R-:W-:Y:S01]  /*54c0*/  IMAD R0, R0, UR6, RZ ;  /* 0x0000000600007c24 */ /* 0x000fe2000f8e02ff */
[----:B------:R-:W-:Y:S01]  /*54d0*/  LOP3.LUT R102, R170, 0x20, RZ, 0xfc, !PT ;  /* 0x00000020aa667812 */ /* 0x000fe200078efcff */
[----:B------:R0:W3:Y:S01]  /*54e0*/  @!P5 LDG.E.U16 R120, desc[UR10][R100.64] ;  /* 0x0000000a6478d981 */ /* 0x0000e2000c1e1500 */
[----:B------:R-:W-:-:S02]  /*54f0*/  ISETP.GE.AND P4, PT, R103, UR9, PT ;  /* 0x0000000967007c0c */ /* 0x000fc4000bf86270 */
[----:B------:R-:W-:Y:S01]  /*5500*/  LOP3.LUT R104, R170, 0x24, RZ, 0xfc, !PT ;  /* 0x00000024aa687812 */ /* 0x000fe200078efcff */
[----:B------:R-:W-:Y:S01]  /*5510*/  IMAD R102, R102, UR7, RZ ;  /* 0x0000000766667c24 */ /* 0x000fe2000f8e02ff */
[----:B------:R-:W-:Y:S01]  /*5520*/  ULDC UR6, c[0x0][0x238] ;  /* 0x00008e0000067ab9 */ /* 0x000fe20000000800 */
[--C-:B------:R-:W-:Y:S01]  /*5530*/  IMAD.WIDE R96, R0, 0x2, R94.reuse ;  /* 0x0000000200607825 */ /* 0x100fe200078e025e */
[----:B------:R-:W-:Y:S01]  /*5540*/  ISETP.GE.AND P3, PT, R104, UR9, PT ;  /* 0x0000000968007c0c */ /* 0x000fe2000bf66270 */
[----:B------:R-:W-:Y:S01]  /*5550*/  ULDC UR7, c[0x0][0x238] ;  /* 0x00008e0000077ab9 */ /* 0x000fe20000000800 */
[C---:B------:R-:W-:Y:S02]  /*5560*/  LOP3.LUT R0, R170.reuse, 0x2c, RZ, 0xfc, !PT ;  /* 0x0000002caa007812 */ /* 0x040fe400078efcff */
[----:B------:R-:W-:Y:S01]  /*5570*/  LOP3.LUT R103, R170, 0x28, RZ, 0xfc, !PT ;  /* 0x00000028aa677812 */ /* 0x000fe200078efcff */
[----:B0-----:R-:W-:Y:S01]  /*5580*/  IMAD.WIDE R100, R102, 0x2, R94 ;  /* 0x0000000266647825 */ /* 0x001fe200078e025e */
[----:B------:R-:W-:-:S02]  /*5590*/  LOP3.LUT R102, R170, 0x28, RZ, 0xfc, !PT ;  /* 0x00000028aa667812 */ /* 0x000fc400078efcff */
[----:B------:R-:W-:Y:S01]  /*55a0*/  ISETP.GE.AND P6, PT, R103, UR9, PT ;  /* 0x0000000967007c0c */ /* 0x000fe2000bfc6270 */
[----:B------:R-:W-:Y:S01]  /*55b0*/  IMAD R0, R0, UR6, RZ ;  /* 0x0000000600007c24 */ /* 0x000fe2000f8e02ff */
[----:B------:R0:W3:Y:S01]  /*55c0*/  @!P4 LDG.E.U16 R130, desc[UR10][R100.64] ;  /* 0x0000000a6482c981 */ /* 0x0000e2000c1e1500 */
[----:B------:R-:W-:Y:S01]  /*55d0*/  IMAD R102, R102, UR7, RZ ;  /* 0x0000000766667c24 */ /* 0x000fe2000f8e02ff */
[----:B------:R-:W-:Y:S01]  /*55e0*/  ULDC UR6, c[0x0][0x238] ;  /* 0x00008e0000067ab9 */ /* 0x000fe20000000800 */
[----:B------:R-:W-:Y:S01]  /*55f0*/  ULDC UR7, c[0x0][0x238] ;  /* 0x00008e0000077ab9 */ /* 0x000fe20000000800 */
[----:B------:R-:W3:Y:S01]  /*5600*/  @!P3 LDG.E.U16 R129, desc[UR10][R96.64] ;  /* 0x0000000a6081b981 */ /* 0x000ee2000c1e1500 */
[----:B------:R-:W-:-:S04]  /*5610*/  IMAD.WIDE R98, R102, 0x2, R94 ;  /* 0x0000000266627825 */ /* 0x000fc800078e025e */
[----:B0-----:R-:W-:Y:S01]  /*5620*/  IMAD.WIDE R100, R0, 0x2, R94 ;  /* 0x0000000200647825 */ /* 0x001fe200078e025e */
[----:B------:R-:W-:Y:S01]  /*5630*/  LOP3.LUT R0, R170, 0x30, RZ, 0xfc, !PT ;  /* 0x00000030aa007812 */ /* 0x000fe200078efcff */
[----:B------:R0:W3:Y:S03]  /*5640*/  @!P6 LDG.E.U16 R195, desc[UR10][R98.64] ;  /* 0x0000000a62c3e981 */ /* 0x0000e6000c1e1500 */
[----:B------:R-:W-:Y:S01]  /*5650*/  ISETP.GE.AND P3, PT, R0, UR9, PT ;  /* 0x0000000900007c0c */ /* 0x000fe2000bf66270 */
[----:B------:R1:W3:Y:S01]  /*5660*/  @!P2 LDG.E.U16 R194, desc[UR10][R100.64] ;  /* 0x0000000a64c2a981 */ /* 0x0002e2000c1e1500 */
[----:B------:R-:W-:-:S04]  /*5670*/  LOP3.LUT R0, R170, 0x40, RZ, 0xfc, !PT ;  /* 0x00000040aa007812 */ /* 0x000fc800078efcff */
[----:B------:R-:W-:Y:S02]  /*5680*/  ISETP.GE.AND P6, PT, R0, UR9, PT ;  /* 0x0000000900007c0c */ /* 0x000fe4000bfc6270 */
[C---:B------:R-:W-:Y:S02]  /*5690*/  LOP3.LUT R0, R170.reuse, 0x34, RZ, 0xfc, !PT ;  /* 0x00000034aa007812 */ /* 0x040fe400078efcff */
[----:B------:R-:W-:-:S03]  /*56a0*/  LOP3.LUT R102, R170, 0x38, RZ, 0xfc, !PT ;  /* 0x00000038aa667812 */ /* 0x000fc600078efcff */
[----:B------:R-:W-:Y:S01]  /*56b0*/  IMAD R0, R0, UR6, RZ ;  /* 0x0000000600007c24 */ /* 0x000fe2000f8e02ff */
[----:B------:R-:W-:Y:S01]  /*56c0*/  ISETP.GE.AND P5, PT, R102, UR9, PT ;  /* 0x0000000966007c0c */ /* 0x000fe2000bfa6270 */
[----:B------:R-:W-:Y:S01]  /*56d0*/  ULDC UR6, c[0x0][0x238] ;  /* 0x00008e0000067ab9 */ /* 0x000fe20000000800 */
[----:B------:R-:W-:Y:S01]  /*56e0*/  LOP3.LUT R102, R170, 0x30, RZ, 0xfc, !PT ;  /* 0x00000030aa667812 */ /* 0x000fe200078efcff */
[----:B0-----:R-:W-:Y:S01]  /*56f0*/  IMAD.WIDE R98, R0, 0x2, R94 ;  /* 0x0000000200627825 */ /* 0x001fe200078e025e */
[----:B------:R-:W-:-:S03]  /*5700*/  LOP3.LUT R0, R170, 0x38, RZ, 0xfc, !PT ;  /* 0x00000038aa007812 */ /* 0x000fc600078efcff */
[----:B------:R-:W-:Y:S01]  /*5710*/  IMAD R102, R102, UR7, RZ ;  /* 0x0000000766667c24 */ /* 0x000fe2000f8e02ff */
[----:B------:R-:W-:Y:S01]  /*5720*/  ULDC UR7, c[0x0][0x238] ;  /* 0x00008e0000077ab9 */ /* 0x000fe20000000800 */
[----:B------:R-:W-:Y:S01]  /*5730*/  LOP3.LUT R103, R170, 0x34, RZ, 0xfc, !PT ;  /* 0x00000034aa677812 */ /* 0x000fe200078efcff */
[----:B------:R-:W-:Y:S01]  /*5740*/  IMAD R0, R0, UR7, RZ ;  /* 0x0000000700007c24 */ /* 0x000fe2000f8e02ff */
[----:B------:R-:W-:Y:S01]  /*5750*/  LOP3.LUT R104, R170, 0x48, RZ, 0xfc, !PT ;  /* 0x00000048aa687812 */ /* 0x000fe200078efcff */
[--C-:B------:R-:W-:Y:S01]  /*5760*/  IMAD.WIDE R96, R102, 0x2, R94.reuse ;  /* 0x0000000266607825 */ /* 0x100fe200078e025e */
[----:B------:R-:W-:Y:S01]  /*5770*/  ISETP.GE.AND P4, PT, R103, UR9, PT ;  /* 0x0000000967007c0c */ /* 0x000fe2000bf86270 */
[----:B------:R-:W-:Y:S02]  /*5780*/  ULDC UR7, c[0x0][0x238] ;  /* 0x00008e0000077ab9 */ /* 0x000fe40000000800 */
[----:B-1----:R-:W-:Y:S01]  /*5790*/  IMAD.WIDE R100, R0, 0x2, R94 ;  /* 0x0000000200647825 */ /* 0x002fe200078e025e */
[C---:B------:R-:W-:Y:S01]  /*57a0*/  LOP3.LUT R0, R170.reuse, 0x44, RZ, 0xfc, !PT ;  /* 0x00000044aa007812 */ /* 0x040fe200078efcff */
[----:B------:R0:W3:Y:S01]  /*57b0*/  @!P3 LDG.E.U16 R119, desc[UR10][R96.64] ;  /* 0x0000000a6077b981 */ /* 0x0000e2000c1e1500 */
[----:B------:R-:W-:-:S02]  /*57c0*/  LOP3.LUT R102, R170, 0x40, RZ, 0xfc, !PT ;  /* 0x00000040aa667812 */ /* 0x000fc400078efcff */
[----:B------:R-:W-:Y:S01]  /*57d0*/  ISETP.GE.AND P2, PT, R0, UR9, PT ;  /* 0x0000000900007c0c */ /* 0x000fe2000bf46270 */
[----:B------:R-:W3:Y:S01]  /*57e0*/  @!P5 LDG.E.U16 R118, desc[UR10][R100.64] ;  /* 0x0000000a6476d981 */ /* 0x000ee2000c1e1500 */
[----:B------:R-:W-:Y:S01]  /*57f0*/  LOP3.LUT R0, R170, 0x4c, RZ, 0xfc, !PT ;  /* 0x0000004caa007812 */ /* 0x000fe200078efcff */
[----:B------:R-:W-:Y:S01]  /*5800*/  IMAD R102, R102, UR6, RZ ;  /* 0x0000000666667c24 */ /* 0x000fe2000f8e02ff */
[----:B------:R-:W-:Y:S01]  /*5810*/  ISETP.GE.AND P3, PT, R104, UR9, PT ;  /* 0x0000000968007c0c */ /* 0x000fe2000bf66270 */
[----:B------:R-:W3:Y:S01]  /*5820*/  @!P4 LDG.E.U16 R200, desc[UR10][R98.64] ;  /* 0x0000000a62c8c981 */ /* 0x000ee2000c1e1500 */
[----:B------:R-:W-:Y:S02]  /*5830*/  LOP3.LUT R104, R170, 0x50, RZ, 0xfc, !PT ;  /* 0x00000050aa687812 */ /* 0x000fe400078efcff */
[----:B------:R-:W-:Y:S01]  /*5840*/  ISETP.GE.AND P5, PT, R0, UR9, PT ;  /* 0x0000000900007c0c */ /* 0x000fe2000bfa6270 */
[----:B------:R-:W-:Y:S01]  /*5850*/  IMAD.WIDE R102, R102, 0x2, R94 ;  /* 0x0000000266667825 */ /* 0x000fe200078e025e */
[----:B------:R-:W-:Y:S01]  /*5860*/  LOP3.LUT R0, R170, 0x44, RZ, 0xfc, !PT ;  /* 0x00000044aa007812 */ /* 0x000fe200078efcff */
[----:B------:R-:W-:Y:S01]  /*5870*/  ULDC UR6, c[0x0][0x238] ;  /* 0x00008e0000067ab9 */ /* 0x000fe20000000800 */
[----:B------:R-:W-:-:S02]  /*5880*/  ISETP.GE.AND P4, PT, R104, UR9, PT ;  /* 0x0000000968007c0c */ /* 0x000fc4000bf86270 */
[----:B------:R-:W-:Y:S01]  /*5890*/  LOP3.LUT R104, R170, 0x54, RZ, 0xfc, !PT ;  /* 0x00000054aa687812 */ /* 0x000fe200078efcff */
[----:B------:R-:W-:Y:S01]  /*58a0*/  IMAD R0, R0, UR6, RZ ;  /* 0x0000000600007c24 */ /* 0x000fe2000f8e02ff */
[----:B------:R1:W3:Y:S01]  /*58b0*/  @!P6 LDG.E.U16 R109, desc[UR10][R102.64] ;  /* 0x0000000a666de981 */ /* 0x0002e2000c1e1500 */
[----:B------:R-:W-:Y:S01]  /*58c0*/  ULDC UR6, c[0x0][0x238] ;  /* 0x00008e0000067ab9 */ /* 0x000fe20000000800 */
[----:B------:R-:W-:Y:S01]  /*58d0*/  IMAD R106, R106, UR7, RZ ;  /* 0x000000076a6a7c24 */ /* 0x000fe2000f8e02ff */
[----:B------:R-:W-:Y:S01]  /*58e0*/  ISETP.GE.AND P6, PT, R104, UR9, PT ;  /* 0x0000000968007c0c */ /* 0x000fe2000bfc6270 */
[----:B------:R-:W-:Y:S01]  /*58f0*/  IMAD R105, R105, UR6, RZ ;  /* 0x0000000669697c24 */ /* 0x000fe2000f8e02ff */
[----:B------:R-:W-:Y:S01]  /*5900*/  LOP3.LUT R104, R170, 0x50, RZ, 0xfc, !PT ;  /* 0x00000050aa687812 */ /* 0x000fe200078efcff */
[----:B0-----:R-:W-:Y:S01]  /*5910*/  IMAD.WIDE R96, R0, 0x2, R94 ;  /* 0x0000000200607825 */ /* 0x001fe200078e025e */
[----:B------:R-:W-:Y:S01]  /*5920*/  ULDC UR6, c[0x0][0x238] ;  /* 0x00008e0000067ab9 */ /* 0x000fe20000000800 */
[----:B------:R-:W-:Y:S01]  /*5930*/  ULDC UR7, c[0x0][0x238] ;  /* 0x00008e0000077ab9 */ /* 0x000fe20000000800 */
[----:B-1----:R-:W-:Y:S01]  /*5940*/  PRMT R103, RZ, 0x7610, R103 ;  /* 0x00007610ff677816 */ /* 0x002fe20000000067 */
[--C-:B------:R-:W-:Y:S01]  /*5950*/  IMAD.WIDE R98, R106, 0x2, R94.reuse ;  /* 0x000000026a627825 */ /* 0x100fe200078e025e */
[----:B------:R0:W3:Y:S03]  /*5960*/  @!P2 LDG.E.U16 R217, desc[UR10][R96.64] ;  /* 0x0000000a60d9a981 */ /* 0x0000e6000c1e1500 */
[----:B------:R-:W-:Y:S01]  /*5970*/  IMAD.WIDE R100, R105, 0x2, R94 ;  /* 0x0000000269647825 */ /* 0x000fe200078e025e */
[----:B------:R-:W-:Y:S01]  /*5980*/  LOP3.LUT R105, R170, 0x58, RZ, 0xfc, !PT ;  /* 0x00000058aa697812 */ /* 0x000fe200078efcff */
[----:B------:R1:W3:Y:S02]  /*5990*/  @!P3 LDG.E.U16 R103, desc[UR10][R98.64] ;  /* 0x0000000a6267b981 */ /* 0x0002e4000c1e1500 */
[----:B------:R-:W-:Y:S01]  /*59a0*/  IMAD R104, R104, UR6, RZ ;  /* 0x0000000668687c24 */ /* 0x000fe2000f8e02ff */
[----:B------:R-:W-:Y:S01]  /*59b0*/  PRMT R102, RZ, 0x7610, R102 ;  /* 0x00007610ff667816 */ /* 0x000fe20000000066 */
[----:B------:R-:W-:Y:S01]  /*59c0*/  ULDC UR6, c[0x0][0x238] ;  /* 0x00008e0000067ab9 */ /* 0x000fe20000000800 */
[C---:B------:R-:W-:Y:S01]  /*59d0*/  ISETP.GE.AND P3, PT, R105.reuse, UR9, PT ;  /* 0x0000000969007c0c */ /* 0x040fe2000bf66270 */
[--C-:B0-----:R-:W-:Y:S01]  /*59e0*/  IMAD.WIDE R96, R104, 0x2, R94.reuse ;  /* 0x0000000268607825 */ /* 0x101fe200078e025e */
[C---:B------:R-:W-:Y:S01]  /*59f0*/  LOP3.LUT R106, R170.reuse, 0x54, RZ, 0xfc, !PT ;  /* 0x00000054aa6a7812 */ /* 0x040fe200078efcff */
[----:B------:R0:W3:Y:S01]  /*5a00*/  @!P5 LDG.E.U16 R209, desc[UR10][R100.64] ;  /* 0x0000000a64d1d981 */ /* 0x0000e2000c1e1500 */
[C---:B------:R-:W-:Y:S01]  /*5a10*/  LOP3.LUT R0, R170.reuse, 0x68, RZ, 0xfc, !PT ;  /* 0x00000068aa007812 */ /* 0x040fe200078efcff */
[----:B------:R-:W-:Y:S01]  /*5a20*/  IMAD R105, R105, UR7, RZ ;  /* 0x0000000769697c24 */ /* 0x000fe2000f8e02ff */
[----:B------:R-:W-:Y:S01]  /*5a30*/  LOP3.LUT R104, R170, 0x5c, RZ, 0xfc, !PT ;  /* 0x0000005caa687812 */ /* 0x000fe200078efcff */
[----:B------:R0:W3:Y:S01]  /*5a40*/  @!P4 LDG.E.U16 R102, desc[UR10][R96.64] ;  /* 0x0000000a6066c981 */ /* 0x0000e2000c1e1500 */
[----:B------:R-:W-:Y:S01]  /*5a50*/  IMAD R106, R106, UR6, RZ ;  /* 0x000000066a6a7c24 */ /* 0x000fe2000f8e02ff */
[----:B------:R-:W-:Y:S01]  /*5a60*/  ISETP.GE.AND P2, PT, R0, UR9, PT ;  /* 0x0000000900007c0c */ /* 0x000fe2000bf46270 */
[----:B------:R-:W-:Y:S01]  /*5a70*/  ULDC UR6, c[0x0][0x238] ;  /* 0x00008e0000067ab9 */ /* 0x000fe20000000800 */
[----:B------:R-:W-:Y:S01]  /*5a80*/  LOP3.LUT R0, R170, 0x6c, RZ, 0xfc, !PT ;  /* 0x0000006caa007812 */ /* 0x000fe200078efcff */
[----:B------:R-:W-:Y:S01]  /*5a90*/  ULDC UR7, c[0x0][0x238] ;  /* 0x00008e0000077ab9 */ /* 0x000fe20000000800 */
[----:B------:R-:W-:Y:S01]  /*5aa0*/  ISETP.GE.AND P4, PT, R104, UR9, PT ;  /* 0x0000000968007c0c */ /* 0x000fe2000bf86270 */
[----:B-1----:R-:W-:Y:S01]  /*5ab0*/  IMAD.WIDE R98, R106, 0x2, R94 ;  /* 0x000000026a627825 */ /* 0x002fe200078e025e */
[----:B0-----:R-:W-:-:S03]  /*5ac0*/  LOP3.LUT R101, R170, 0x68, RZ, 0xfc, !PT ;  /* 0x00000068aa657812 */ /* 0x001fc600078efcff */
[----:B------:R-:W-:Y:S01]  /*5ad0*/  IMAD.WIDE R96, R105, 0x2, R94 ;  /* 0x0000000269607825 */ /* 0x000fe200078e025e */
[----:B------:R-:W-:Y:S01]  /*5ae0*/  ISETP.GE.AND P5, PT, R0, UR9, PT ;  /* 0x0000000900007c0c */ /* 0x000fe2000bfa6270 */
[----:B------:R0:W3:Y:S01]  /*5af0*/  @!P6 LDG.E.U16 R210, desc[UR10][R98.64] ;  /* 0x0000000a62d2e981 */ /* 0x0000e2000c1e1500 */
[----:B------:R-:W-:Y:S01]  /*5b00*/  LOP3.LUT R0, R170, 0x70, RZ, 0xfc, !PT ;  /* 0x00000070aa007812 */ /* 0x000fe200078efcff */
[----:B------:R-:W-:Y:S01]  /*5b10*/  IMAD R104, R104, UR6, RZ ;  /* 0x0000000668687c24 */ /* 0x000fe2000f8e02ff */
[C---:B------:R-:W-:Y:S01]  /*5b20*/  LOP3.LUT R100, R170.reuse, 0x74, RZ, 0xfc, !PT ;  /* 0x00000074aa647812 */ /* 0x040fe200078efcff */
[----:B------:R1:W3:Y:S01]  /*5b30*/  @!P3 LDG.E.U16 R108, desc[UR10][R96.64] ;  /* 0x0000000a606cb981 */ /* 0x0002e2000c1e1500 */
[----:B------:R-:W-:Y:S01]  /*5b40*/  IMAD R101, R101, UR8, RZ ;  /* 0x0000000865657c24 */ /* 0x000fe2000f8e02ff */
[----:B------:R-:W-:Y:S01]  /*5b50*/  PRMT R211, RZ, 0x7610, R211 ;  /* 0x00007610ffd37816 */ /* 0x000fe200000000d3 */
[----:B------:R-:W-:Y:S01]  /*5b60*/  ULDC UR6, c[0x0][0x238] ;  /* 0x00008e0000067ab9 */ /* 0x000fe20000000800 */
[----:B------:R-:W-:Y:S01]  /*5b70*/  LOP3.LUT R105, R170, 0x64, RZ, 0xfc, !PT ;  /* 0x00000064aa697812 */ /* 0x000fe200078efcff */
[----:B0-----:R-:W-:Y:S01]  /*5b80*/  IMAD.WIDE R98, R104, 0x2, R94 ;  /* 0x0000000268627825 */ /* 0x001fe200078e025e */
[----:B------:R-:W-:-:S02]  /*5b90*/  ISETP.GE.AND P6, PT, R0, UR9, PT ;  /* 0x0000000900007c0c */ /* 0x000fc4000bfc6270 */
[----:B------:R-:W-:Y:S01]  /*5ba0*/  ISETP.GE.AND P3, PT, R100, UR9, PT ;  /* 0x0000000964007c0c */ /* 0x000fe2000bf66270 */
[----:B------:R-:W-:Y:S01]  /*5bb0*/  IMAD.WIDE R100, R101, 0x2, R94 ;  /* 0x0000000265647825 */ /* 0x000fe200078e025e */
[----:B------:R-:W-:Y:S01]  /*5bc0*/  PRMT R206, RZ, 0x7610, R206 ;  /* 0x00007610ffce7816 */ /* 0x000fe200000000ce */
[----:B------:R0:W3:Y:S01]  /*5bd0*/  @!P4 LDG.E.U16 R211, desc[UR10][R98.64] ;  /* 0x0000000a62d3c981 */ /* 0x0000e2000c1e1500 */
[C---:B------:R-:W-:Y:S02]  /*5be0*/  LOP3.LUT R0, R170.reuse, 0x78, RZ, 0xfc, !PT ;  /* 0x00000078aa007812 */ /* 0x040fe400078efcff */
[C---:B------:R-:W-:Y:S01]  /*5bf0*/  LOP3.LUT R106, R170.reuse, 0x70, RZ, 0xfc, !PT ;  /* 0x00000070aa6a7812 */ /* 0x040fe200078efcff */
[----:B------:R-:W-:Y:S01]  /*5c00*/  IMAD R105, R105, UR14, RZ ;  /* 0x0000000e69697c24 */ /* 0x000fe2000f8e02ff */
[C---:B------:R-:W-:Y:S01]  /*5c10*/  LOP3.LUT R104, R170.reuse, 0x6c, RZ, 0xfc, !PT ;  /* 0x0000006caa687812 */ /* 0x040fe200078efcff */
[----:B------:R0:W3:Y:S01]  /*5c20*/  @!P2 LDG.E.U16 R206, desc[UR10][R100.64] ;  /* 0x0000000a64cea981 */ /* 0x0000e2000c1e1500 */
[----:B------:R-:W-:Y:S01]  /*5c30*/  LOP3.LUT R112, R170, 0x78, RZ, 0xfc, !PT ;  /* 0x00000078aa707812 */ /* 0x000fe200078efcff */
[----:B------:R-:W-:Y:S01]  /*5c40*/  IMAD R106, R106, UR6, RZ ;  /* 0x000000066a6a7c24 */ /* 0x000fe2000f8e02ff */
[----:B------:R-:W-:Y:S01]  /*5c50*/  ISETP.GE.AND P4, PT, R0, UR9, PT ;  /* 0x0000000900007c0c */ /* 0x000fe2000bf86270 */
[----:B-1----:R-:W-:Y:S01]  /*5c60*/  IMAD.WIDE R96, R252, 0x2, R94 ;  /* 0x00000002fc607825 */ /* 0x002fe200078e025e */
[----:B------:R-:W-:Y:S01]  /*5c70*/  PRMT R207, RZ, 0x7610, R207 ;  /* 0x00007610ffcf7816 */ /* 0x000fe200000000cf */
[----:B------:R-:W-:Y:S01]  /*5c80*/  ULDC UR6, c[0x0][0x238] ;  /* 0x00008e0000067ab9 */ /* 0x000fe20000000800 */
[----:B------:R-:W-:Y:S01]  /*5c90*/  PRMT R212, RZ, 0x7610, R212 ;  /* 0x00007610ffd47816 */ /* 0x000fe200000000d4 */
[----:B0-----:R-:W-:Y:S01]  /*5ca0*/  IMAD.WIDE R98, R105, 0x2, R94 ;  /* 0x0000000269627825 */ /* 0x001fe200078e025e */
[----:B------:R-:W-:-:S02]  /*5cb0*/  LOP3.LUT R113, R170, 0x74, RZ, 0xfc, !PT ;  /* 0x00000074aa717812 */ /* 0x000fc400078efcff */
[----:B------:R-:W-:Y:S01]  /*5cc0*/  PRMT R201, RZ, 0x7610, R201 ;  /* 0x00007610ffc97816 */ /* 0x000fe200000000c9 */
[----:B------:R-:W-:Y:S01]  /*5cd0*/  IMAD R104, R104, UR7, RZ ;  /* 0x0000000768687c24 */ /* 0x000fe2000f8e02ff */
[----:B------:R-:W-:Y:S01]  /*5ce0*/  ULDC UR7, c[0x0][0x238] ;  /* 0x00008e0000077ab9 */ /* 0x000fe20000000800 */
[----:B------:R-:W-:Y:S01]  /*5cf0*/  IMAD R112, R112, UR6, RZ ;  /* 0x0000000670707c24 */ /* 0x000fe2000f8e02ff */
[----:B------:R0:W3:Y:S01]  /*5d00*/  @!P0 LDG.E.U16 R207, desc[UR10][R96.64] ;  /* 0x0000000a60cf8981 */ /* 0x0000e2000c1e1500 */
[----:B------:R-:W-:Y:S01]  /*5d10*/  IMAD R113, R113, UR7, RZ ;  /* 0x0000000771717c24 */ /* 0x000fe2000f8e02ff */
[----:B------:R-:W-:Y:S01]  /*5d20*/  PRMT R128, RZ, 0x7610, R128 ;  /* 0x00007610ff807816 */ /* 0x000fe20000000080 */
[----:B------:R-:W-:Y:S01]  /*5d30*/  IMAD.WIDE R106, R106, 0x2, R94 ;  /* 0x000000026a6a7825 */ /* 0x000fe200078e025e */
[----:B------:R1:W3:Y:S01]  /*5d40*/  @!P1 LDG.E.U16 R212, desc[UR10][R98.64] ;  /* 0x0000000a62d49981 */ /* 0x0002e2000c1e1500 */
[C---:B------:R-:W-:Y:S02]  /*5d50*/  LEA.HI R100, R124.reuse, 0x7c, RZ, 0x1c ;  /* 0x0000007c7c647811 */ /* 0x040fe400078fe0ff */
[----:B------:R-:W-:Y:S01]  /*5d60*/  LEA.HI R0, R124, 0x3c, RZ, 0x1c ;  /* 0x0000003c7c007811 */ /* 0x000fe200078fe0ff */
[----:B------:R-:W3:Y:S01]  /*5d70*/  @!P6 LDG.E.U16 R201, desc[UR10][R106.64] ;  /* 0x0000000a6ac9e981 */ /* 0x000ee2000c1e1500 */
[----:B------:R-:W-:Y:S01]  /*5d80*/  PRMT R214, RZ, 0x7610, R214 ;  /* 0x00007610ffd67816 */ /* 0x000fe200000000d6 */
[----:B0-----:R-:W-:-:S04]  /*5d90*/  IMAD.WIDE R96, R113, 0x2, R94 ;  /* 0x0000000271607825 */ /* 0x001fc800078e025e */
[----:B-1----:R-:W-:Y:S01]  /*5da0*/  IMAD.WIDE R98, R112, 0x2, R94 ;  /* 0x0000000270627825 */ /* 0x002fe200078e025e */
[----:B------:R-:W-:Y:S01]  /*5db0*/  ISETP.GE.AND P1, PT, R100, UR9, PT ;  /* 0x0000000964007c0c */ /* 0x000fe2000bf26270 */
[----:B------:R0:W3:Y:S01]  /*5dc0*/  @!P3 LDG.E.U16 R214, desc[UR10][R96.64] ;  /* 0x0000000a60d6b981 */ /* 0x0000e2000c1e1500 */
[----:B------:R-:W-:-:S03]  /*5dd0*/  ISETP.GE.AND P2, PT, R0, UR9, PT ;  /* 0x0000000900007c0c */ /* 0x000fc6000bf46270 */
[----:B------:R-:W3:Y:S01]  /*5de0*/  @!P4 LDG.E.U16 R128, desc[UR10][R98.64] ;  /* 0x0000000a6280c981 */ /* 0x000ee2000c1e1500 */
[----:B------:R-:W-:Y:S01]  /*5df0*/  IMAD R100, R100, UR12, RZ ;  /* 0x0000000c64647c24 */ /* 0x000fe2000f8e02ff */
[----:B------:R-:W-:Y:S01]  /*5e00*/  PRMT R213, RZ, 0x7610, R213 ;  /* 0x00007610ffd57816 */ /* 0x000fe200000000d5 */
[----:B------:R-:W-:Y:S01]  /*5e10*/  IMAD.WIDE R104, R104, 0x2, R94 ;  /* 0x0000000268687825 */ /* 0x000fe200078e025e */
[----:B------:R-:W-:Y:S01]  /*5e20*/  PRMT R203, RZ, 0x7610, R203 ;  /* 0x00007610ffcb7816 */ /* 0x000fe200000000cb */
[----:B------:R-:W3:Y:S02]  /*5e30*/  LDL.64 R112, [R1+0x178] ;  /* 0x0001780001707983 */ /* 0x000ee40000100a00 */
[----:B0-----:R-:W-:Y:S01]  /*5e40*/  IMAD R96, R0, UR12, RZ ;  /* 0x0000000c00607c24 */ /* 0x001fe2000f8e02ff */
[----:B------:R-:W-:Y:S01]  /*5e50*/  PRMT R218, RZ, 0x7610, R218 ;  /* 0x00007610ffda7816 */ /* 0x000fe200000000da */
[--C-:B------:R-:W-:Y:S01]  /*5e60*/  IMAD.WIDE R100, R100, 0x2, R94.reuse ;  /* 0x0000000264647825 */ /* 0x100fe200078e025e */
[----:B------:R0:W3:Y:S03]  /*5e70*/  @!P5 LDG.E.U16 R213, desc[UR10][R104.64] ;  /* 0x0000000a68d5d981 */ /* 0x0000e6000c1e1500 */
[----:B------:R-:W-:Y:S01]  /*5e80*/  IMAD.WIDE R96, R96, 0x2, R94 ;  /* 0x0000000260607825 */ /* 0x000fe200078e025e */
[----:B------:R-:W3:Y:S04]  /*5e90*/  @!P1 LDG.E.U16 R203, desc[UR10][R100.64] ;  /* 0x0000000a64cb9981 */ /* 0x000ee8000c1e1500 */
[----:B------:R1:W3:Y:S01]  /*5ea0*/  @!P2 LDG.E.U16 R218, desc[UR10][R96.64] ;  /* 0x0000000a60daa981 */ /* 0x0002e2000c1e1500 */
[----:B------:R-:W-:-:S04]  /*5eb0*/  LOP3.LUT R215, R124, 0x3f, RZ, 0xc0, !PT ;  /* 0x0000003f7cd77812 */ /* 0x000fc800078ec0ff */
[----:B0-----:R-:W-:Y:S02]  /*5ec0*/  LOP3.LUT R104, R215, 0x40, RZ, 0xfc, !PT ;  /* 0x00000040d7687812 */ /* 0x001fe400078efcff */
[----:B------:R-:W-:Y:S02]  /*5ed0*/  IADD3 RZ, P1, R46, UR4, RZ ;  /* 0x000000042eff7c10 */ /* 0x000fe4000ff3e0ff */
[----:B------:R-:W-:Y:S02]  /*5ee0*/  ISETP.GE.AND P0, PT, R104, UR9, PT ;  /* 0x0000000968007c0c */ /* 0x000fe4000bf06270 */
[----:B------:R-:W-:Y:S02]  /*5ef0*/  IADD3.X R99, R47, UR5, RZ, P1, !PT ;  /* 0x000000052f637c10 */ /* 0x000fe40008ffe4ff */
[----:B------:R-:W-:Y:S01]  /*5f00*/  ISETP.GE.AND P1, PT, R215, UR9, PT ;  /* 0x00000009d7007c0c */ /* 0x000fe2000bf26270 */
[----:B------:R-:W-:Y:S01]  /*5f10*/  VIADD R98, R46, UR4 ;  /* 0x000000042e627c36 */ /* 0x000fe20008000000 */
[----:B------:R-:W-:Y:S01]  /*5f20*/  PRMT R202, RZ, 0x7610, R202 ;  /* 0x00007610ffca7816 */ /* 0x000fe200000000ca */
[----:B------:R-:W-:Y:S01]  /*5f30*/  BAR.SYNC.DEFER_BLOCKING 0x0 ;  /* 0x0000000000007b1d */ /* 0x000fe20000010000 */
[----:B------:R-:W-:-:S02]  /*5f40*/  IADD3 RZ, P3, R92, UR4, RZ ;  /* 0x000000045cff7c10 */ /* 0x000fc4000ff7e0ff */
[----:B------:R-:W-:Y:S01]  /*5f50*/  IADD3 RZ, P2, R44, UR4, RZ ;  /* 0x000000042cff7c10 */ /* 0x000fe2000ff5e0ff */
[----:B-1----:R-:W-:Y:S01]  /*5f60*/  VIADD R96, R92, UR4 ;  /* 0x000000045c607c36 */ /* 0x002fe20008000000 */
[----:B------:R-:W-:Y:S02]  /*5f70*/  PRMT R135, RZ, 0x7610, R135 ;  /* 0x00007610ff877816 */ /* 0x000fe40000000087 */
[----:B------:R-:W-:Y:S02]  /*5f80*/  IADD3.X R97, R93, UR5, RZ, P3, !PT ;  /* 0x000000055d617c10 */ /* 0x000fe40009ffe4ff */
[----:B------:R-:W-:Y:S02]  /*5f90*/  PRMT R158, RZ, 0x7610, R158 ;  /* 0x00007610ff9e7816 */ /* 0x000fe4000000009e */
[----:B------:R-:W-:Y:S02]  /*5fa0*/  IADD3 RZ, P3, R90, UR4, RZ ;  /* 0x000000045aff7c10 */ /* 0x000fe4000ff7e0ff */
[----:B------:R-:W-:Y:S01]  /*5fb0*/  PRMT R122, RZ, 0x7610, R122 ;  /* 0x00007610ff7a7816 */ /* 0x000fe2000000007a */
[----:B------:R0:W3:Y:S04]  /*5fc0*/  @!P0 LDG.E.U16 R202, desc[UR10][R98.64] ;  /* 0x0000000a62ca8981 */ /* 0x0000e8000c1e1500 */
[----:B------:R1:W3:Y:S01]  /*5fd0*/  @!P1 LDG.E.U16 R135, desc[UR10][R96.64] ;  /* 0x0000000a60879981 */ /* 0x0002e2000c1e1500 */
[----:B0-----:R-:W-:Y:S01]  /*5fe0*/  VIADD R98, R44, UR4 ;  /* 0x000000042c627c36 */ /* 0x001fe20008000000 */
[----:B------:R-:W-:-:S02]  /*5ff0*/  IADD3.X R99, R45, UR5, RZ, P2, !PT ;  /* 0x000000052d637c10 */ /* 0x000fc400097fe4ff */
[----:B------:R-:W-:Y:S01]  /*6000*/  IADD3 RZ, P2, R42, UR4, RZ ;  /* 0x000000042aff7c10 */ /* 0x000fe2000ff5e0ff */
[----:B-1----:R-:W-:Y:S01]  /*6010*/  VIADD R96, R90, UR4 ;  /* 0x000000045a607c36 */ /* 0x002fe20008000000 */
[----:B------:R-:W-:Y:S01]  /*6020*/  IADD3.X R97, R91, UR5, RZ, P3, !PT ;  /* 0x000000055b617c10 */ /* 0x000fe20009ffe4ff */
[----:B------:R0:W3:Y:S01]  /*6030*/  @!P0 LDG.E.U16 R158, desc[UR10][R98.64] ;  /* 0x0000000a629e8981 */ /* 0x0000e2000c1e1500 */
[----:B------:R-:W-:-:S03]  /*6040*/  PRMT R140, RZ, 0x7610, R140 ;  /* 0x00007610ff8c7816 */ /* 0x000fc6000000008c */
[----:B------:R1:W3:Y:S01]  /*6050*/  @!P1 LDG.E.U16 R122, desc[UR10][R96.64] ;  /* 0x0000000a607a9981 */ /* 0x0002e2000c1e1500 */
[----:B0-----:R-:W-:Y:S02]  /*6060*/  IADD3.X R99, R43, UR5, RZ, P2, !PT ;  /* 0x000000052b637c10 */ /* 0x001fe400097fe4ff */
[C---:B------:R-:W-:Y:S01]  /*6070*/  IADD3 RZ, P2, R88.reuse, UR4, RZ ;  /* 0x0000000458ff7c10 */ /* 0x040fe2000ff5e0ff */
[----:B-1----:R-:W-:-:S03]  /*6080*/  VIADD R96, R88, UR4 ;  /* 0x0000000458607c36 */ /* 0x002fc60008000000 */
[----:B------:R-:W-:Y:S02]  /*6090*/  IADD3.X R97, R89, UR5, RZ, P2, !PT ;  /* 0x0000000559617c10 */ /* 0x000fe400097fe4ff */
[C---:B------:R-:W-:Y:S02]  /*60a0*/  IADD3 RZ, P2, R40.reuse, UR4, RZ ;  /* 0x0000000428ff7c10 */ /* 0x040fe4000ff5e0ff */
[----:B------:R-:W-:Y:S01]  /*60b0*/  PRMT R0, RZ, 0x7610, R0 ;  /* 0x00007610ff007816 */ /* 0x000fe20000000000 */
[----:B------:R0:W3:Y:S01]  /*60c0*/  @!P1 LDG.E.U16 R140, desc[UR10][R96.64] ;  /* 0x0000000a608c9981 */ /* 0x0000e2000c1e1500 */
[----:B------:R-:W-:Y:S01]  /*60d0*/  PRMT R110, RZ, 0x7610, R110 ;  /* 0x00007610ff6e7816 */ /* 0x000fe2000000006e */
[----:B0-----:R-:W-:Y:S01]  /*60e0*/  VIADD R96, R40, UR4 ;  /* 0x0000000428607c36 */ /* 0x001fe20008000000 */
[----:B------:R-:W-:Y:S02]  /*60f0*/  IADD3.X R97, R41, UR5, RZ, P2, !PT ;  /* 0x0000000529617c10 */ /* 0x000fe400097fe4ff */
[----:B------:R-:W-:-:S03]  /*6100*/  IADD3 RZ, P2, R86, UR4, RZ ;  /* 0x0000000456ff7c10 */ /* 0x000fc6000ff5e0ff */
        /* <DEDUP_REMOVED lines=92> */
[----:B------:R-:W-:Y:S01]  /*66d0*/  VIADD R98, R42, UR4 ;  /* 0x000000042a627c36 */ /* 0x000fe20008000000 */
[----:B------:R-:W-:Y:S01]  /*66e0*/  PRMT R104, RZ, 0x7610, R104 ;  /* 0x00007610ff687816 */ /* 0x000fe20000000068 */
[----:B------:R-:W1:Y:S03]  /*66f0*/  S2UR UR7, SR_CgaCtaId ;  /* 0x00000000000779c3 */ /* 0x000e660000008800 */
[----:B------:R2:W3:Y:S01]  /*6700*/  @!P0 LDG.E.U16 R134, desc[UR10][R98.64] ;  /* 0x0000000a62868981 */ /* 0x0004e2000c1e1500 */
[----:B0-----:R-:W-:Y:S01]  /*6710*/  VIADD R96, R68, UR4 ;  /* 0x0000000444607c36 */ /* 0x001fe20008000000 */
[----:B------:R-:W-:Y:S02]  /*6720*/  IADD3.X R97, R69, UR5, RZ, P2, !PT ;  /* 0x0000000545617c10 */ /* 0x000fe400097fe4ff */
[----:B------:R-:W-:-:S03]  /*6730*/  IADD3 RZ, P2, R20, UR4, RZ ;  /* 0x0000000414ff7c10 */ /* 0x000fc6000ff5e0ff */
[----:B------:R0:W3:Y:S01]  /*6740*/  @!P1 LDG.E.U16 R105, desc[UR10][R96.64] ;  /* 0x0000000a60699981 */ /* 0x0000e2000c1e1500 */
[----:B--2---:R-:W-:Y:S01]  /*6750*/  PRMT R99, RZ, 0x7610, R99 ;  /* 0x00007610ff637816 */ /* 0x004fe20000000063 */
[----:B0-----:R-:W-:Y:S01]  /*6760*/  VIADD R96, R20, UR4 ;  /* 0x0000000414607c36 */ /* 0x001fe20008000000 */
[----:B------:R-:W-:Y:S02]  /*6770*/  IADD3.X R97, R21, UR5, RZ, P2, !PT ;  /* 0x0000000515617c10 */ /* 0x000fe400097fe4ff */
[----:B------:R-:W-:-:S03]  /*6780*/  IADD3 RZ, P2, R66, UR4, RZ ;  /* 0x0000000442ff7c10 */ /* 0x000fc6000ff5e0ff */
[----:B------:R0:W2:Y:S01]  /*6790*/  @!P0 LDG.E.U16 R104, desc[UR10][R96.64] ;  /* 0x0000000a60688981 */ /* 0x0000a2000c1e1500 */
[----:B------:R-:W-:Y:S01]  /*67a0*/  PRMT R98, RZ, 0x7610, R98 ;  /* 0x00007610ff627816 */ /* 0x000fe20000000062 */
        /* <DEDUP_REMOVED lines=10> */
[----:B------:R-:W-:Y:S01]  /*6850*/  UMOV UR6, 0x400 ;  /* 0x0000040000067882 */ /* 0x000fe20000000000 */
[----:B0-----:R-:W-:Y:S01]  /*6860*/  VIADD R96, R64, UR4 ;  /* 0x0000000440607c36 */ /* 0x001fe20008000000 */
[----:B------:R-:W-:Y:S02]  /*6870*/  IADD3.X R97, R65, UR5, RZ, P2, !PT ;  /* 0x0000000541617c10 */ /* 0x000fe400097fe4ff */
[----:B------:R-:W-:Y:S01]  /*6880*/  IADD3 RZ, P2, R16, UR4, RZ ;  /* 0x0000000410ff7c10 */ /* 0x000fe2000ff5e0ff */
[----:B-1----:R-:W-:Y:S02]  /*6890*/  ULEA UR6, UR7, UR6, 0x18 ;  /* 0x0000000607067291 */ /* 0x002fe4000f8ec03f */
[----:B------:R0:W2:Y:S01]  /*68a0*/  @!P1 LDG.E.U16 R204, desc[UR10][R96.64] ;  /* 0x0000000a60cc9981 */ /* 0x0000a2000c1e1500 */
[----:B------:R-:W-:Y:S01]  /*68b0*/  PRMT R136, RZ, 0x7610, R136 ;  /* 0x00007610ff887816 */ /* 0x000fe20000000088 */
[----:B------:R-:W-:-:S02]  /*68c0*/  IMAD.SHL.U32 R215, R215, 0x2, RZ ;  /* 0x00000002d7d77824 */ /* 0x000fc400078e00ff */
[----:B0-----:R-:W-:Y:S01]  /*68d0*/  VIADD R96, R16, UR4 ;  /* 0x0000000410607c36 */ /* 0x001fe20008000000 */
[----:B------:R-:W-:Y:S02]  /*68e0*/  IADD3.X R97, R17, UR5, RZ, P2, !PT ;  /* 0x0000000511617c10 */ /* 0x000fe400097fe4ff */
[----:B------:R-:W-:-:S03]  /*68f0*/  IADD3 RZ, P2, R62, UR4, RZ ;  /* 0x000000043eff7c10 */ /* 0x000fc6000ff5e0ff */
[----:B------:R0:W2:Y:S04]  /*6900*/  @!P0 LDG.E.U16 R205, desc[UR10][R96.64] ;  /* 0x0000000a60cd8981 */ /* 0x0000a8000c1e1500 */
[----:B------:R1:W-:Y:S01]  /*6910*/  STS.U16 [R215+UR6+0x4000], R171 ;  /* 0x004000abd7007988 */ /* 0x0003e20008000406 */
[----:B0-----:R-:W-:Y:S01]  /*6920*/  VIADD R96, R62, UR4 ;  /* 0x000000043e607c36 */ /* 0x001fe20008000000 */
[----:B------:R-:W-:Y:S02]  /*6930*/  IADD3.X R97, R63, UR5, RZ, P2, !PT ;  /* 0x000000053f617c10 */ /* 0x000fe400097fe4ff */
[C---:B------:R-:W-:Y:S02]  /*6940*/  IADD3 RZ, P2, R14.reuse, UR4, RZ ;  /* 0x000000040eff7c10 */ /* 0x040fe4000ff5e0ff */
[----:B-1----:R-:W-:Y:S01]  /*6950*/  PRMT R171, RZ, 0x7610, R171 ;  /* 0x00007610ffab7816 */ /* 0x002fe200000000ab */
[----:B------:R0:W2:Y:S04]  /*6960*/  @!P1 LDG.E.U16 R136, desc[UR10][R96.64] ;  /* 0x0000000a60889981 */ /* 0x0000a8000c1e1500 */
[----:B-----5:R1:W-:Y:S01]  /*6970*/  STS.U16 [R215+UR6+0x4100], R141 ;  /* 0x0041008dd7007988 */ /* 0x0203e20008000406 */
[----:B0-----:R-:W-:Y:S01]  /*6980*/  VIADD R96, R14, UR4 ;  /* 0x000000040e607c36 */ /* 0x001fe20008000000 */
[----:B------:R-:W-:-:S02]  /*6990*/  IADD3.X R97, R15, UR5, RZ, P2, !PT ;  /* 0x000000050f617c10 */ /* 0x000fc400097fe4ff */
[C---:B------:R-:W-:Y:S02]  /*69a0*/  IADD3 RZ, P2, R60.reuse, UR4, RZ ;  /* 0x000000043cff7c10 */ /* 0x040fe4000ff5e0ff */
[----:B-1----:R-:W-:Y:S01]  /*69b0*/  PRMT R141, RZ, 0x7610, R141 ;  /* 0x00007610ff8d7816 */ /* 0x002fe2000000008d */
[----:B------:R0:W5:Y:S04]  /*69c0*/  @!P0 LDG.E.U16 R171, desc[UR10][R96.64] ;  /* 0x0000000a60ab8981 */ /* 0x000168000c1e1500 */
[----:B----4-:R1:W-:Y:S01]  /*69d0*/  STS.U16 [R215+UR6+0x4200], R139 ;  /* 0x0042008bd7007988 */ /* 0x0103e20008000406 */
[----:B0-----:R-:W-:Y:S01]  /*69e0*/  VIADD R96, R60, UR4 ;  /* 0x000000043c607c36 */ /* 0x001fe20008000000 */
[----:B------:R-:W-:Y:S02]  /*69f0*/  IADD3.X R97, R61, UR5, RZ, P2, !PT ;  /* 0x000000053d617c10 */ /* 0x000fe400097fe4ff */
[----:B------:R-:W-:-:S02]  /*6a00*/  IADD3 RZ, P2, R12, UR4, RZ ;  /* 0x000000040cff7c10 */ /* 0x000fc4000ff5e0ff */
[----:B-1----:R-:W-:Y:S01]  /*6a10*/  PRMT R139, RZ, 0x7610, R139 ;  /* 0x00007610ff8b7816 */ /* 0x002fe2000000008b */
[----:B------:R0:W4:Y:S04]  /*6a20*/  @!P1 LDG.E.U16 R141, desc[UR10][R96.64] ;  /* 0x0000000a608d9981 */ /* 0x000128000c1e1500 */
[----:B---3--:R1:W-:Y:S01]  /*6a30*/  STS.U16 [R215+UR6+0x4300], R131 ;  /* 0x00430083d7007988 */ /* 0x0083e20008000406 */
[----:B0-----:R-:W-:Y:S01]  /*6a40*/  VIADD R96, R12, UR4 ;  /* 0x000000040c607c36 */ /* 0x001fe20008000000 */
[----:B------:R-:W-:Y:S02]  /*6a50*/  IADD3.X R97, R13, UR5, RZ, P2, !PT ;  /* 0x000000050d617c10 */ /* 0x000fe400097fe4ff */
[C---:B------:R-:W-:Y:S02]  /*6a60*/  IADD3 RZ, P2, R58.reuse, UR4, RZ ;  /* 0x000000043aff7c10 */ /* 0x040fe4000ff5e0ff */
[----:B-1----:R-:W-:Y:S01]  /*6a70*/  PRMT R131, RZ, 0x7610, R131 ;  /* 0x00007610ff837816 */ /* 0x002fe20000000083 */
[----:B------:R0:W3:Y:S04]  /*6a80*/  @!P0 LDG.E.U16 R139, desc[UR10][R96.64] ;  /* 0x0000000a608b8981 */ /* 0x0000e8000c1e1500 */
[----:B------:R1:W-:Y:S01]  /*6a90*/  STS.U16 [R215+UR6+0x4400], R130 ;  /* 0x00440082d7007988 */ /* 0x0003e20008000406 */
[----:B0-----:R-:W-:Y:S01]  /*6aa0*/  VIADD R96, R58, UR4 ;  /* 0x000000043a607c36 */ /* 0x001fe20008000000 */
[----:B------:R-:W-:-:S02]  /*6ab0*/  IADD3.X R97, R59, UR5, RZ, P2, !PT ;  /* 0x000000053b617c10 */ /* 0x000fc400097fe4ff */
[C---:B------:R-:W-:Y:S02]  /*6ac0*/  IADD3 RZ, P2, R10.reuse, UR4, RZ ;  /* 0x000000040aff7c10 */ /* 0x040fe4000ff5e0ff */
[----:B-1----:R-:W-:Y:S01]  /*6ad0*/  PRMT R130, RZ, 0x7610, R130 ;  /* 0x00007610ff827816 */ /* 0x002fe20000000082 */
[----:B------:R0:W3:Y:S01]  /*6ae0*/  @!P1 LDG.E.U16 R131, desc[UR10][R96.64] ;  /* 0x0000000a60839981 */ /* 0x0000e2000c1e1500 */
[----:B------:R-:W-:Y:S01]  /*6af0*/  PRMT R196, RZ, 0x7610, R196 ;  /* 0x00007610ffc47816 */ /* 0x000fe200000000c4 */
[----:B0-----:R-:W-:Y:S01]  /*6b00*/  VIADD R96, R10, UR4 ;  /* 0x000000040a607c36 */ /* 0x001fe20008000000 */
[----:B------:R-:W-:Y:S02]  /*6b10*/  IADD3.X R97, R11, UR5, RZ, P2, !PT ;  /* 0x000000050b617c10 */ /* 0x000fe400097fe4ff */
[----:B------:R-:W-:-:S03]  /*6b20*/  IADD3 RZ, P2, R56, UR4, RZ ;  /* 0x0000000438ff7c10 */ /* 0x000fc6000ff5e0ff */
[----:B------:R0:W3:Y:S04]  /*6b30*/  @!P0 LDG.E.U16 R130, desc[UR10][R96.64] ;  /* 0x0000000a60828981 */ /* 0x0000e8000c1e1500 */
[----:B------:R1:W-:Y:S01]  /*6b40*/  STS.U16 [R215+UR6+0x4500], R195 ;  /* 0x004500c3d7007988 */ /* 0x0003e20008000406 */
        /* <DEDUP_REMOVED lines=10> */
[----:B------:R0:W3:Y:S04]  /*6bf0*/  @!P0 LDG.E.U16 R195, desc[UR10][R96.64] ;  /* 0x0000000a60c38981 */ /* 0x0000e8000c1e1500 */
[----:B------:R1:W-:Y:S01]  /*6c00*/  STS.U16 [R215+UR6+0x4600], R119 ;  /* 0x00460077d7007988 */ /* 0x0003e20008000406 */
[----:B0-----:R-:W-:Y:S01]  /*6c10*/  VIADD R96, R54, UR4 ;  /* 0x0000000436607c36 */ /* 0x001fe20008000000 */
[----:B------:R-:W-:Y:S02]  /*6c20*/  IADD3.X R97, R55, UR5, RZ, P2, !PT ;  /* 0x0000000537617c10 */ /* 0x000fe400097fe4ff */
[----:B------:R-:W-:-:S02]  /*6c30*/  IADD3 RZ, P2, R6, UR4, RZ ;  /* 0x0000000406ff7c10 */ /* 0x000fc4000ff5e0ff */
[----:B-1----:R-:W-:Y:S01]  /*6c40*/  PRMT R119, RZ, 0x7610, R119 ;  /* 0x00007610ff777816 */ /* 0x002fe20000000077 */
        /* <DEDUP_REMOVED lines=16> */
[----:B------:R-:W-:Y:S01]  /*6d50*/  IADD3 RZ, P2, R50, UR4, RZ ;  /* 0x0000000432ff7c10 */ /* 0x000fe2000ff5e0ff */
[----:B------:R0:W-:Y:S04]  /*6d60*/  STS.U16 [R215+UR6+0x4b00], R108 ;  /* 0x004b006cd7007988 */ /* 0x0001e80008000406 */
[----:B------:R0:W3:Y:S01]  /*6d70*/  @!P0 LDG.E.U16 R102, desc[UR10][R96.64] ;  /* 0x0000000a60668981 */ /* 0x0000e2000c1e1500 */
[----:B-1----:R-:W-:-:S02]  /*6d80*/  IADD3.X R109, R51, UR5, RZ, P2, !PT ;  /* 0x00000005336d7c10 */ /* 0x002fc400097fe4ff */
[----:B------:R-:W-:Y:S01]  /*6d90*/  IADD3 RZ, P2, R2, UR4, RZ ;  /* 0x0000000402ff7c10 */ /* 0x000fe2000ff5e0ff */
[----:B0-----:R-:W-:Y:S01]  /*6da0*/  VIADD R108, R50, UR4 ;  /* 0x00000004326c7c36 */ /* 0x001fe20008000000 */
[----:B------:R-:W-:Y:S02]  /*6db0*/  PRMT R97, RZ, 0x7610, R97 ;  /* 0x00007610ff617816 */ /* 0x000fe40000000061 */
[----:B------:R-:W-:-:S04]  /*6dc0*/  PRMT R96, RZ, 0x7610, R96 ;  /* 0x00007610ff607816 */ /* 0x000fc80000000060 */
        /* <DEDUP_REMOVED lines=12> */
[----:B------:R0:W5:Y:S04]  /*6e90*/  @!P1 LDG.E.U16 R206, desc[UR10][R108.64] ;  /* 0x0000000a6cce9981 */ /* 0x000168000c1e1500 */
[----:B------:R-:W-:Y:S01]  /*6ea0*/  STS.U16 [R215+UR6+0x4e00], R201 ;  /* 0x004e00c9d7007988 */ /* 0x000fe20008000406 */
[----:B0-----:R-:W-:Y:S01]  /*6eb0*/  VIADD R108, R152, UR4 ;  /* 0x00000004986c7c36 */ /* 0x001fe20008000000 */
[----:B------:R-:W-:Y:S02]  /*6ec0*/  IADD3.X R109, R153, UR5, RZ, P2, !PT ;  /* 0x00000005996d7c10 */ /* 0x000fe400097fe4ff */
[----:B------:R-:W-:Y:S01]  /*6ed0*/  IADD3 RZ, P2, R154, UR4, RZ ;  /* 0x000000049aff7c10 */ /* 0x000fe2000ff5e0ff */
[----:B------:R0:W-:Y:S04]  /*6ee0*/  STS.U16 [R215+UR6+0x4f00], R128 ;  /* 0x004f0080d7007988 */ /* 0x0001e80008000406 */
[----:B------:R1:W4:Y:S01]  /*6ef0*/  @!P0 LDG.E.U16 R207, desc[UR10][R108.64] ;  /* 0x0000000a6ccf8981 */ /* 0x000322000c1e1500 */
[----:B0-----:R-:W-:-:S02]  /*6f00*/  PRMT R128, RZ, 0x7610, R128 ;  /* 0x00007610ff807816 */ /* 0x001fc40000000080 */
[----:B------:R-:W-:Y:S01]  /*6f10*/  LOP3.LUT R215, R215, 0x10, RZ, 0x3c, !PT ;  /* 0x00000010d7d77812 */ /* 0x000fe200078e3cff */
[----:B-1----:R-:W-:Y:S01]  /*6f20*/  VIADD R108, R154, UR4 ;  /* 0x000000049a6c7c36 */ /* 0x002fe20008000000 */
[----:B------:R-:W-:Y:S02]  /*6f30*/  IADD3.X R109, R155, UR5, RZ, P2, !PT ;  /* 0x000000059b6d7c10 */ /* 0x000fe400097fe4ff */
[C---:B------:R-:W-:Y:S01]  /*6f40*/  IADD3 RZ, P2, R156.reuse, UR4, RZ ;  /* 0x000000049cff7c10 */ /* 0x040fe2000ff5e0ff */
[----:B------:R0:W-:Y:S04]  /*6f50*/  STS.U16 [R215+UR6+0x4080], R123 ;  /* 0x0040807bd7007988 */ /* 0x0001e80008000406 */
[----:B------:R1:W3:Y:S01]  /*6f60*/  @!P1 LDG.E.U16 R128, desc[UR10][R108.64] ;  /* 0x0000000a6c809981 */ /* 0x0002e2000c1e1500 */
[----:B0-----:R-:W-:Y:S01]  /*6f70*/  PRMT R123, RZ, 0x7610, R123 ;  /* 0x00007610ff7b7816 */ /* 0x001fe2000000007b */
[----:B-1----:R-:W-:Y:S01]  /*6f80*/  VIADD R108, R156, UR4 ;  /* 0x000000049c6c7c36 */ /* 0x002fe20008000000 */
[----:B------:R-:W-:-:S02]  /*6f90*/  IADD3.X R109, R157, UR5, RZ, P2, !PT ;  /* 0x000000059d6d7c10 */ /* 0x000fc400097fe4ff */
[C---:B------:R-:W-:Y:S01]  /*6fa0*/  IADD3 RZ, P2, R160.reuse, UR4, RZ ;  /* 0x00000004a0ff7c10 */ /* 0x040fe2000ff5e0ff */
[----:B------:R0:W-:Y:S04]  /*6fb0*/  STS.U16 [R215+UR6+0x4180], R138 ;  /* 0x0041808ad7007988 */ /* 0x0001e80008000406 */
[----:B------:R1:W3:Y:S01]  /*6fc0*/  @!P0 LDG.E.U16 R123, desc[UR10][R108.64] ;  /* 0x0000000a6c7b8981 */ /* 0x0002e2000c1e1500 */
[----:B0-----:R-:W-:Y:S01]  /*6fd0*/  PRMT R138, RZ, 0x7610, R138 ;  /* 0x00007610ff8a7816 */ /* 0x001fe2000000008a */
        /* <DEDUP_REMOVED lines=20> */
[----:B------:R-:W-:Y:S01]  /*7120*/  IADD3 RZ, P2, R168, UR4, RZ ;  /* 0x00000004a8ff7c10 */ /* 0x000fe2000ff5e0ff */
[----:B------:R0:W-:Y:S04]  /*7130*/  STS.U16 [R215+UR6+0x4580], R194 ;  /* 0x004580c2d7007988 */ /* 0x0001e80008000406 */
[----:B------:R1:W3:Y:S01]  /*7140*/  @!P0 LDG.E.U16 R129, desc[UR10][R108.64] ;  /* 0x0000000a6c818981 */ /* 0x0002e2000c1e1500 */
[----:B0-----:R-:W-:-:S03]  /*7150*/  PRMT R194, RZ, 0x7610, R194 ;  /* 0x00007610ffc27816 */ /* 0x001fc600000000c2 */
[----:B------:R0:W-:Y:S01]  /*7160*/  STS.U16 [R215+UR6+0x4680], R200 ;  /* 0x004680c8d7007988 */ /* 0x0001e20008000406 */
[----:B-1----:R-:W-:Y:S01]  /*7170*/  VIADD R108, R168, UR4 ;  /* 0x00000004a86c7c36 */ /* 0x002fe20008000000 */
[----:B------:R-:W-:-:S05]  /*7180*/  IADD3.X R109, R169, UR5, RZ, P2, !PT ;  /* 0x00000005a96d7c10 */ /* 0x000fca00097fe4ff */
[----:B------:R1:W3:Y:S01]  /*7190*/  @!P1 LDG.E.U16 R194, desc[UR10][R108.64] ;  /* 0x0000000a6cc29981 */ /* 0x0002e2000c1e1500 */
[----:B0-----:R-:W-:-:S04]  /*71a0*/  IADD3 R200, P2, R114, UR4, RZ ;  /* 0x0000000472c87c10 */ /* 0x001fc8000ff5e0ff */
[----:B------:R-:W-:Y:S02]  /*71b0*/  IADD3.X R201, R115, UR5, RZ, P2, !PT ;  /* 0x0000000573c97c10 */ /* 0x000fe400097fe4ff */
[----:B------:R-:W2:Y:S01]  /*71c0*/  LDL.64 R114, [R1+0x30] ;  /* 0x0000300001727983 */ /* 0x000ea20000100a00 */
[----:B-1----:R-:W-:-:S06]  /*71d0*/  PRMT R108, RZ, 0x7610, R108 ;  /* 0x00007610ff6c7816 */ /* 0x002fcc000000006c */
[----:B------:R0:W3:Y:S02]  /*71e0*/  @!P1 LDG.E.U16 R108, desc[UR10][R200.64] ;  /* 0x0000000ac86c9981 */ /* 0x0000e4000c1e1500 */
[----:B0-----:R-:W-:-:S04]  /*71f0*/  IADD3 R200, P2, R112, UR4, RZ ;  /* 0x0000000470c87c10 */ /* 0x001fc8000ff5e0ff */
[----:B------:R-:W-:Y:S02]  /*7200*/  IADD3.X R201, R113, UR5, RZ, P2, !PT ;  /* 0x0000000571c97c10 */ /* 0x000fe400097fe4ff */
[----:B------:R-:W5:Y:S01]  /*7210*/  LDL.64 R112, [R1+0x38] ;  /* 0x0000380001707983 */ /* 0x000f620000100a00 */
[----:B------:R-:W-:-:S03]  /*7220*/  PRMT R109, RZ, 0x7610, R109 ;  /* 0x00007610ff6d7816 */ /* 0x000fc6000000006d */
[----:B------:R0:W-:Y:S04]  /*7230*/  STS.U16 [R215+UR6+0x4780], R218 ;  /* 0x004780dad7007988 */ /* 0x0001e80008000406 */
[----:B------:R1:W3:Y:S01]  /*7240*/  @!P0 LDG.E.U16 R109, desc[UR10][R200.64] ;  /* 0x0000000ac86d8981 */ /* 0x0002e2000c1e1500 */
[----:B0-----:R-:W-:Y:S02]  /*7250*/  PRMT R218, RZ, 0x7610, R218 ;  /* 0x00007610ffda7816 */ /* 0x001fe400000000da */
[----:B-1----:R-:W-:-:S04]  /*7260*/  IADD3 R200, P2, R174, UR4, RZ ;  /* 0x00000004aec87c10 */ /* 0x002fc8000ff5e0ff */
[----:B------:R-:W-:Y:S01]  /*7270*/  IADD3.X R201, R175, UR5, RZ, P2, !PT ;  /* 0x00000005afc97c10 */ /* 0x000fe200097fe4ff */
        /* <DEDUP_REMOVED lines=18> */
[----:B--2---:R-:W-:-:S04]  /*73a0*/  IADD3 R200, P2, R114, UR4, RZ ;  /* 0x0000000472c87c10 */ /* 0x004fc8000ff5e0ff */
[----:B------:R-:W-:Y:S02]  /*73b0*/  IADD3.X R201, R115, UR5, RZ, P2, !PT ;  /* 0x0000000573c97c10 */ /* 0x000fe400097fe4ff */
[----:B------:R-:W2:Y:S04]  /*73c0*/  LDL.64 R114, [R1+0x100] ;  /* 0x0001000001727983 */ /* 0x000ea80000100a00 */
[----:B------:R5:W3:Y:S02]  /*73d0*/  @!P1 LDG.E.U16 R212, desc[UR10][R200.64] ;  /* 0x0000000ac8d49981 */ /* 0x000ae4000c1e1500 */
[----:B-----5:R-:W-:-:S04]  /*73e0*/  IADD3 R200, P2, R112, UR4, RZ ;  /* 0x0000000470c87c10 */ /* 0x020fc8000ff5e0ff */
[----:B------:R-:W-:Y:S02]  /*73f0*/  IADD3.X R201, R113, UR5, RZ, P2, !PT ;  /* 0x0000000571c97c10 */ /* 0x000fe400097fe4ff */
[----:B------:R-:W5:Y:S04]  /*7400*/  LDL.64 R112, [R1+0x108] ;  /* 0x0001080001707983 */ /* 0x000f680000100a00 */
[----:B------:R0:W-:Y:S02]  /*7410*/  STS.U16 [R215+UR6+0x4d80], R213 ;  /* 0x004d80d5d7007988 */ /* 0x0001e40008000406 */
[----:B0-----:R-:W-:Y:S02]  /*7420*/  PRMT R213, RZ, 0x7610, R213 ;  /* 0x00007610ffd57816 */ /* 0x001fe400000000d5 */
[----:B------:R0:W-:Y:S04]  /*7430*/  STS.U16 [R215+UR6+0x4e80], R214 ;  /* 0x004e80d6d7007988 */ /* 0x0001e80008000406 */
[----:B------:R1:W3:Y:S01]  /*7440*/  @!P0 LDG.E.U16 R213, desc[UR10][R200.64] ;  /* 0x0000000ac8d58981 */ /* 0x0002e2000c1e1500 */
[----:B0-----:R-:W-:-:S02]  /*7450*/  PRMT R214, RZ, 0x7610, R214 ;  /* 0x00007610ffd67816 */ /* 0x001fc400000000d6 */
[----:B-1----:R-:W-:-:S04]  /*7460*/  IADD3 R200, P2, R146, UR4, RZ ;  /* 0x0000000492c87c10 */ /* 0x002fc8000ff5e0ff */
[----:B------:R-:W-:Y:S01]  /*7470*/  IADD3.X R201, R147, UR5, RZ, P2, !PT ;  /* 0x0000000593c97c10 */ /* 0x000fe200097fe4ff */
[----:B------:R0:W-:Y:S04]  /*7480*/  STS.U16 [R215+UR6+0x4f80], R203 ;  /* 0x004f80cbd7007988 */ /* 0x0001e80008000406 */
[----:B------:R1:W3:Y:S04]  /*7490*/  @!P1 LDG.E.U16 R214, desc[UR10][R200.64] ;  /* 0x0000000ac8d69981 */ /* 0x0002e8000c1e1500 */
[----:B------:R4:W-:Y:S01]  /*74a0*/  STS.U16 [R215+UR6+0x4880], R217 ;  /* 0x004880d9d7007988 */ /* 0x0009e20008000406 */
[----:B0-----:R-:W-:-:S03]  /*74b0*/  LOP3.LUT R203, R124, 0x3f, RZ, 0xc0, !PT ;  /* 0x0000003f7ccb7812 */ /* 0x001fc600078ec0ff */
[----:B------:R-:W3:Y:S01]  /*74c0*/  LDL.LU.64 R146, [R1+0x1b0] ;  /* 0x0001b00001927983 */ /* 0x000ee20000300a00 */
[----:B-1----:R-:W-:Y:S02]  /*74d0*/  IADD3 R200, P2, R126, UR4, RZ ;  /* 0x000000047ec87c10 */ /* 0x002fe4000ff5e0ff */
[----:B----4-:R-:W-:Y:S01]  /*74e0*/  PRMT R215, RZ, 0x7610, R215 ;  /* 0x00007610ffd77816 */ /* 0x010fe200000000d7 */
[----:B------:R-:W-:Y:S01]  /*74f0*/  IMAD.SHL.U32 R203, R203, 0x2, RZ ;  /* 0x00000002cbcb7824 */ /* 0x000fe200078e00ff */
[----:B------:R-:W-:Y:S01]  /*7500*/  IADD3.X R201, R127, UR5, RZ, P2, !PT ;  /* 0x000000057fc97c10 */ /* 0x000fe200097fe4ff */
[----:B------:R-:W4:Y:S04]  /*7510*/  LDL.64 R124, [R1+0xc0] ;  /* 0x0000c000017c7983 */ /* 0x000f280000100a00 */
[----:B------:R2:W4:Y:S04]  /*7520*/  @!P0 LDG.E.U16 R215, desc[UR10][R200.64] ;  /* 0x0000000ac8d78981 */ /* 0x000528000c1e1500 */
[----:B------:R0:W-:Y:S01]  /*7530*/  STS.U16 [R203+UR6+0x2000], R216 ;  /* 0x002000d8cb007988 */ /* 0x0001e20008000406 */
[----:B------:R-:W-:-:S03]  /*7540*/  PRMT R217, RZ, 0x7610, R217 ;  /* 0x00007610ffd97816 */ /* 0x000fc600000000d9 */
[----:B------:R1:W-:Y:S04]  /*7550*/  STS.U16 [R203+UR6+0x2800], R204 ;  /* 0x002800cccb007988 */ /* 0x0003e80008000406 */
[----:B------:R1:W-:Y:S01]  /*7560*/  STS.U16 [R203+UR6+0x2880], R205 ;  /* 0x002880cdcb007988 */ /* 0x0003e20008000406 */
[----:B0-----:R-:W-:-:S03]  /*7570*/  PRMT R216, RZ, 0x7610, R216 ;  /* 0x00007610ffd87816 */ /* 0x001fc600000000d8 */
[----:B------:R-:W4:Y:S01]  /*7580*/  LDL.64 R126, [R1+0x48] ;  /* 0x00004800017e7983 */ /* 0x000f220000100a00 */
[----:B--2---:R-:W-:-:S04]  /*7590*/  IADD3 R200, P2, R114, UR4, RZ ;  /* 0x0000000472c87c10 */ /* 0x004fc8000ff5e0ff */
[----:B------:R-:W-:Y:S02]  /*75a0*/  IADD3.X R201, R115, UR5, RZ, P2, !PT ;  /* 0x0000000573c97c10 */ /* 0x000fe400097fe4ff */
[----:B-1----:R-:W-:Y:S01]  /*75b0*/  PRMT R204, RZ, 0x7610, R204 ;  /* 0x00007610ffcc7816 */ /* 0x002fe200000000cc */
[----:B------:R0:W-:Y:S04]  /*75c0*/  STS.U16 [R203+UR6+0x3000], R206 ;  /* 0x003000cecb007988 */ /* 0x0001e80008000406 */
[----:B------:R5:W2:Y:S01]  /*75d0*/  @!P1 LDG.E.U16 R216, desc[UR10][R200.64] ;  /* 0x0000000ac8d89981 */ /* 0x000aa2000c1e1500 */
[----:B------:R-:W-:-:S03]  /*75e0*/  PRMT R205, RZ, 0x7610, R205 ;  /* 0x00007610ffcd7816 */ /* 0x000fc600000000cd */
[----:B------:R1:W-:Y:S04]  /*75f0*/  STS.U16 [R203+UR6+0x3080], R207 ;  /* 0x003080cfcb007988 */ /* 0x0003e80008000406 */
[----:B------:R-:W2:Y:S01]  /*7600*/  LDL.64 R114, [R1+0x110] ;  /* 0x0001100001727983 */ /* 0x000ea20000100a00 */
[----:B-----5:R-:W-:-:S04]  /*7610*/  IADD3 R200, P2, R112, UR4, RZ ;  /* 0x0000000470c87c10 */ /* 0x020fc8000ff5e0ff */
[----:B------:R-:W-:Y:S02]  /*7620*/  IADD3.X R201, R113, UR5, RZ, P2, !PT ;  /* 0x0000000571c97c10 */ /* 0x000fe400097fe4ff */
[----:B------:R-:W5:Y:S04]  /*7630*/  LDL.64 R112, [R1+0x40] ;  /* 0x0000400001707983 */ /* 0x000f680000100a00 */
[----:B------:R0:W2:Y:S02]  /*7640*/  @!P0 LDG.E.U16 R217, desc[UR10][R200.64] ;  /* 0x0000000ac8d98981 */ /* 0x0000a4000c1e1500 */
[----:B0-----:R-:W-:-:S04]  /*7650*/  IADD3 R200, P2, R176, UR4, RZ ;  /* 0x00000004b0c87c10 */ /* 0x001fc8000ff5e0ff */
[----:B------:R-:W-:-:S05]  /*7660*/  IADD3.X R201, R177, UR5, RZ, P2, !PT ;  /* 0x00000005b1c97c10 */ /* 0x000fca00097fe4ff */
[----:B------:R0:W2:Y:S02]  /*7670*/  @!P1 LDG.E.U16 R204, desc[UR10][R200.64] ;  /* 0x0000000ac8cc9981 */ /* 0x0000a4000c1e1500 */
[----:B0-----:R-:W-:-:S04]  /*7680*/  IADD3 R200, P2, R178, UR4, RZ ;  /* 0x00000004b2c87c10 */ /* 0x001fc8000ff5e0ff */
[----:B------:R-:W-:-:S05]  /*7690*/  IADD3.X R201, R179, UR5, RZ, P2, !PT ;  /* 0x00000005b3c97c10 */ /* 0x000fca00097fe4ff */
[----:B------:R0:W2:Y:S01]  /*76a0*/  @!P0 LDG.E.U16 R205, desc[UR10][R200.64] ;  /* 0x0000000ac8cd8981 */ /* 0x0000a2000c1e1500 */
[----:B------:R-:W-:Y:S02]  /*76b0*/  PRMT R206, RZ, 0x7610, R206 ;  /* 0x00007610ffce7816 */ /* 0x000fe400000000ce */
[----:B0-----:R-:W-:-:S04]  /*76c0*/  IADD3 R200, P2, R234, UR4, RZ ;  /* 0x00000004eac87c10 */ /* 0x001fc8000ff5e0ff */
[----:B------:R-:W-:-:S05]  /*76d0*/  IADD3.X R201, R235, UR5, RZ, P2, !PT ;  /* 0x00000005ebc97c10 */ /* 0x000fca00097fe4ff */
[----:B------:R0:W2:Y:S01]  /*76e0*/  @!P1 LDG.E.U16 R206, desc[UR10][R200.64] ;  /* 0x0000000ac8ce9981 */ /* 0x0000a2000c1e1500 */
[----:B-1----:R-:W-:Y:S02]  /*76f0*/  PRMT R207, RZ, 0x7610, R207 ;  /* 0x00007610ffcf7816 */ /* 0x002fe400000000cf */
[----:B0-----:R-:W-:-:S04]  /*7700*/  IADD3 R200, P2, R238, UR4, RZ ;  /* 0x00000004eec87c10 */ /* 0x001fc8000ff5e0ff */
[----:B------:R-:W-:-:S05]  /*7710*/  IADD3.X R201, R239, UR5, RZ, P2, !PT ;  /* 0x00000005efc97c10 */ /* 0x000fca00097fe4ff */
[----:B------:R5:W2:Y:S02]  /*7720*/  @!P0 LDG.E.U16 R207, desc[UR10][R200.64] ;  /* 0x0000000ac8cf8981 */ /* 0x000aa4000c1e1500 */
[----:B-----5:R-:W-:-:S04]  /*7730*/  IADD3 R200, P2, R112, UR4, RZ ;  /* 0x0000000470c87c10 */ /* 0x020fc8000ff5e0ff */
[----:B------:R-:W-:Y:S02]  /*7740*/  IADD3.X R201, R113, UR5, RZ, P2, !PT ;  /* 0x0000000571c97c10 */ /* 0x000fe400097fe4ff */
[----:B------:R-:W5:Y:S04]  /*7750*/  LDL.64 R112, [R1+0x118] ;  /* 0x0001180001707983 */ /* 0x000f680000100a00 */
[----:B------:R0:W-:Y:S02]  /*7760*/  STS.U16 [R203+UR6+0x2080], R208 ;  /* 0x002080d0cb007988 */ /* 0x0001e40008000406 */
[----:B0-----:R-:W-:Y:S02]  /*7770*/  PRMT R208, RZ, 0x7610, R208 ;  /* 0x00007610ffd07816 */ /* 0x001fe400000000d0 */
[----:B---3--:R0:W-:Y:S04]  /*7780*/  STS.U16 [R203+UR6], R209 ;  /* 0x000000d1cb007988 */ /* 0x0081e80008000406 */
[----:B------:R4:W3:Y:S01]  /*7790*/  @!P1 LDG.E.U16 R208, desc[UR10][R200.64] ;  /* 0x0000000ac8d09981 */ /* 0x0008e2000c1e1500 */
[----:B0-----:R-:W-:-:S02]  /*77a0*/  PRMT R209, RZ, 0x7610, R209 ;  /* 0x00007610ffd17816 */ /* 0x001fc400000000d1 */
[----:B----4-:R-:W-:-:S04]  /*77b0*/  IADD3 R200, P2, R126, UR4, RZ ;  /* 0x000000047ec87c10 */ /* 0x010fc8000ff5e0ff */
[----:B------:R-:W-:Y:S02]  /*77c0*/  IADD3.X R201, R127, UR5, RZ, P2, !PT ;  /* 0x000000057fc97c10 */ /* 0x000fe400097fe4ff */
[----:B------:R-:W4:Y:S04]  /*77d0*/  LDL.64 R126, [R1+0x50] ;  /* 0x00005000017e7983 */ /* 0x000f280000100a00 */
[----:B------:R0:W3:Y:S04]  /*77e0*/  @!P0 LDG.E.U16 R209, desc[UR10][R200.64] ;  /* 0x0000000ac8d18981 */ /* 0x0000e8000c1e1500 */
[----:B------:R1:W-:Y:S01]  /*77f0*/  STS.U16 [R203+UR6+0x800], R210 ;  /* 0x000800d2cb007988 */ /* 0x0003e20008000406 */
[----:B0-----:R-:W-:-:S02]  /*7800*/  IADD3 R200, P2, R124, UR4, RZ ;  /* 0x000000047cc87c10 */ /* 0x001fc4000ff5e0ff */
[----:B-1----:R-:W-:Y:S02]  /*7810*/  PRMT R210, RZ, 0x7610, R210 ;  /* 0x00007610ffd27816 */ /* 0x002fe400000000d2 */
[----:B------:R-:W-:Y:S02]  /*7820*/  IADD3.X R201, R125, UR5, RZ, P2, !PT ;  /* 0x000000057dc97c10 */ /* 0x000fe400097fe4ff */
[----:B------:R-:W3:Y:S04]  /*7830*/  LDL.64 R124, [R1+0x58] ;  /* 0x00005800017c7983 */ /* 0x000ee80000100a00 */
[----:B------:R2:W3:Y:S04]  /*7840*/  @!P1 LDG.E.U16 R210, desc[UR10][R200.64] ;  /* 0x0000000ac8d29981 */ /* 0x0004e8000c1e1500 */
[----:B------:R0:W-:Y:S01]  /*7850*/  STS.U16 [R203+UR6+0x880], R211 ;  /* 0x000880d3cb007988 */ /* 0x0001e20008000406 */
[----:B--2---:R-:W-:-:S02]  /*7860*/  IADD3 R200, P2, R114, UR4, RZ ;  /* 0x0000000472c87c10 */ /* 0x004fc4000ff5e0ff */
[----:B0-----:R-:W-:Y:S02]  /*7870*/  PRMT R211, RZ, 0x7610, R211 ;  /* 0x00007610ffd37816 */ /* 0x001fe400000000d3 */
[----:B------:R-:W-:Y:S02]  /*7880*/  IADD3.X R201, R115, UR5, RZ, P2, !PT ;  /* 0x0000000573c97c10 */ /* 0x000fe400097fe4ff */
[----:B------:R-:W2:Y:S04]  /*7890*/  LDL.64 R114, [R1+0x120] ;  /* 0x0001200001727983 */ /* 0x000ea80000100a00 */
[----:B------:R5:W2:Y:S02]  /*78a0*/  @!P1 LDG.E.U16 R211, desc[UR10][R200.64] ;  /* 0x0000000ac8d39981 */ /* 0x000aa4000c1e1500 */
[----:B-----5:R-:W-:-:S04]  /*78b0*/  IADD3 R200, P2, R112, UR4, RZ ;  /* 0x0000000470c87c10 */ /* 0x020fc8000ff5e0ff */
[----:B------:R-:W-:Y:S02]  /*78c0*/  IADD3.X R201, R113, UR5, RZ, P2, !PT ;  /* 0x0000000571c97c10 */ /* 0x000fe400097fe4ff */
[----:B------:R-:W5:Y:S04]  /*78d0*/  LDL.64 R112, [R1+0x128] ;  /* 0x0001280001707983 */ /* 0x000f680000100a00 */
[----:B------:R0:W-:Y:S02]  /*78e0*/  STS.U16 [R203+UR6+0x1000], R212 ;  /* 0x001000d4cb007988 */ /* 0x0001e40008000406 */
[----:B0-----:R-:W-:Y:S02]  /*78f0*/  PRMT R212, RZ, 0x7610, R212 ;  /* 0x00007610ffd47816 */ /* 0x001fe400000000d4 */
[----:B------:R0:W-:Y:S04]  /*7900*/  STS.U16 [R203+UR6+0x1080], R213 ;  /* 0x001080d5cb007988 */ /* 0x0001e80008000406 */
[----:B------:R1:W5:Y:S01]  /*7910*/  @!P0 LDG.E.U16 R212, desc[UR10][R200.64] ;  /* 0x0000000ac8d48981 */ /* 0x000362000c1e1500 */
[----:B0-----:R-:W-:-:S02]  /*7920*/  PRMT R213, RZ, 0x7610, R213 ;  /* 0x00007610ffd57816 */ /* 0x001fc400000000d5 */
[----:B-1----:R-:W-:-:S04]  /*7930*/  IADD3 R200, P2, R180, UR4, RZ ;  /* 0x00000004b4c87c10 */ /* 0x002fc8000ff5e0ff */
[----:B------:R-:W-:Y:S01]  /*7940*/  IADD3.X R201, R181, UR5, RZ, P2, !PT ;  /* 0x00000005b5c97c10 */ /* 0x000fe200097fe4ff */
[----:B------:R0:W-:Y:S04]  /*7950*/  STS.U16 [R203+UR6+0x1800], R214 ;  /* 0x001800d6cb007988 */ /* 0x0001e80008000406 */
[----:B------:R1:W5:Y:S01]  /*7960*/  @!P1 LDG.E.U16 R213, desc[UR10][R200.64] ;  /* 0x0000000ac8d59981 */ /* 0x000362000c1e1500 */
[----:B0-----:R-:W-:Y:S02]  /*7970*/  PRMT R214, RZ, 0x7610, R214 ;  /* 0x00007610ffd67816 */ /* 0x001fe400000000d6 */
        /* <DEDUP_REMOVED lines=10> */
[----:B-1----:R-:W-:Y:S01]  /*7a20*/  IADD3 R200, P2, R242, UR4, RZ ;  /* 0x00000004f2c87c10 */ /* 0x002fe2000ff5e0ff */
[----:B------:R0:W-:Y:S03]  /*7a30*/  STS.U16 [R203+UR6+0x80], R218 ;  /* 0x000080dacb007988 */ /* 0x0001e60008000406 */
[----:B------:R-:W-:Y:S01]  /*7a40*/  IADD3.X R201, R243, UR5, RZ, P2, !PT ;  /* 0x00000005f3c97c10 */ /* 0x000fe200097fe4ff */
[----:B------:R-:W-:Y:S04]  /*7a50*/  STS.U16 [R203+UR6+0x3880], R217 ;  /* 0x003880d9cb007988 */ /* 0x000fe80008000406 */
[----:B------:R4:W5:Y:S01]  /*7a60*/  @!P0 LDG.E.U16 R216, desc[UR10][R200.64] ;  /* 0x0000000ac8d88981 */ /* 0x000962000c1e1500 */
[----:B0-----:R-:W-:-:S05]  /*7a70*/  LOP3.LUT R218, R203, 0x10, RZ, 0x3c, !PT ;  /* 0x00000010cbda7812 */ /* 0x001fca00078e3cff */
[----:B------:R0:W-:Y:S01]  /*7a80*/  STS.U16 [R218+UR6+0x1980], R202 ;  /* 0x001980cada007988 */ /* 0x0001e20008000406 */
[----:B----4-:R-:W-:-:S04]  /*7a90*/  IADD3 R200, P2, R126, UR4, RZ ;  /* 0x000000047ec87c10 */ /* 0x010fc8000ff5e0ff */
[----:B------:R-:W-:Y:S02]  /*7aa0*/  IADD3.X R201, R127, UR5, RZ, P2, !PT ;  /* 0x000000057fc97c10 */ /* 0x000fe400097fe4ff */
[----:B------:R-:W4:Y:S01]  /*7ab0*/  LDL.64 R126, [R1+0x60] ;  /* 0x00006000017e7983 */ /* 0x000f220000100a00 */
[----:B0-----:R-:W-:-:S06]  /*7ac0*/  PRMT R202, RZ, 0x7610, R202 ;  /* 0x00007610ffca7816 */ /* 0x001fcc00000000ca */
[----:B------:R3:W4:Y:S01]  /*7ad0*/  @!P1 LDG.E.U16 R202, desc[UR10][R200.64] ;  /* 0x0000000ac8ca9981 */ /* 0x000722000c1e1500 */
[----:B------:R-:W-:Y:S02]  /*7ae0*/  PRMT R217, RZ, 0x7610, R217 ;  /* 0x00007610ffd97816 */ /* 0x000fe400000000d9 */
[----:B---3--:R-:W-:-:S04]  /*7af0*/  IADD3 R200, P2, R124, UR4, RZ ;  /* 0x000000047cc87c10 */ /* 0x008fc8000ff5e0ff */
[----:B------:R-:W-:Y:S02]  /*7b00*/  IADD3.X R201, R125, UR5, RZ, P2, !PT ;  /* 0x000000057dc97c10 */ /* 0x000fe400097fe4ff */
[----:B------:R-:W3:Y:S04]  /*7b10*/  LDL.64 R124, [R1+0x68] ;  /* 0x00006800017c7983 */ /* 0x000ee80000100a00 */
[----:B------:R2:W-:Y:S04]  /*7b20*/  STS.U16 [R218+UR6+0x2180], R198 ;  /* 0x002180c6da007988 */ /* 0x0005e80008000406 */
[----:B------:R0:W3:Y:S01]  /*7b30*/  @!P0 LDG.E.U16 R217, desc[UR10][R200.64] ;  /* 0x0000000ac8d98981 */ /* 0x0000e2000c1e1500 */
[----:B--2---:R-:W-:-:S03]  /*7b40*/  IADD3 R198, P2, R114, UR4, RZ ;  /* 0x0000000472c67c10 */ /* 0x004fc6000ff5e0ff */
[----:B------:R1:W-:Y:S01]  /*7b50*/  STS.U16 [R218+UR6+0x2100], R199 ;  /* 0x002100c7da007988 */ /* 0x0003e20008000406 */
[----:B0-----:R-:W-:Y:S02]  /*7b60*/  PRMT R200, RZ, 0x7610, R200 ;  /* 0x00007610ffc87816 */ /* 0x001fe400000000c8 */
[----:B-1----:R-:W-:Y:S02]  /*7b70*/  IADD3.X R199, R115, UR5, RZ, P2, !PT ;  /* 0x0000000573c77c10 */ /* 0x002fe400097fe4ff */
        /* <DEDUP_REMOVED lines=21> */
[----:B------:R-:W-:-:S05]  /*7cd0*/  IADD3.X R199, R245, UR5, RZ, P2, !PT ;  /* 0x00000005f5c77c10 */ /* 0x000fca00097fe4ff */
[----:B------:R0:W5:Y:S01]  /*7ce0*/  @!P1 LDG.E.U16 R123, desc[UR10][R198.64] ;  /* 0x0000000ac67b9981 */ /* 0x000162000c1e1500 */
[----:B------:R-:W-:Y:S02]  /*7cf0*/  PRMT R201, RZ, 0x7610, R201 ;  /* 0x00007610ffc97816 */ /* 0x000fe400000000c9 */
[----:B0-----:R-:W-:-:S04]  /*7d00*/  IADD3 R198, P2, R246, UR4, RZ ;  /* 0x00000004f6c67c10 */ /* 0x001fc8000ff5e0ff */
[----:B------:R-:W-:Y:S01]  /*7d10*/  IADD3.X R199, R247, UR5, RZ, P2, !PT ;  /* 0x00000005f7c77c10 */ /* 0x000fe200097fe4ff */
[----:B------:R0:W-:Y:S04]  /*7d20*/  STS.U16 [R218+UR6+0x100], R204 ;  /* 0x000100ccda007988 */ /* 0x0001e80008000406 */
[----:B------:R4:W5:Y:S01]  /*7d30*/  @!P0 LDG.E.U16 R201, desc[UR10][R198.64] ;  /* 0x0000000ac6c98981 */ /* 0x000962000c1e1500 */
[----:B0-----:R-:W-:Y:S02]  /*7d40*/  PRMT R204, RZ, 0x7610, R204 ;  /* 0x00007610ffcc7816 */ /* 0x001fe400000000cc */
[----:B----4-:R-:W-:-:S04]  /*7d50*/  IADD3 R198, P2, R126, UR4, RZ ;  /* 0x000000047ec67c10 */ /* 0x010fc8000ff5e0ff */
[----:B------:R-:W-:Y:S01]  /*7d60*/  IADD3.X R199, R127, UR5, RZ, P2, !PT ;  /* 0x000000057fc77c10 */ /* 0x000fe200097fe4ff */
[----:B------:R0:W-:Y:S04]  /*7d70*/  STS.U16 [R218+UR6+0x180], R205 ;  /* 0x000180cdda007988 */ /* 0x0001e80008000406 */
[----:B------:R3:W4:Y:S04]  /*7d80*/  @!P1 LDG.E.U16 R204, desc[UR10][R198.64] ;  /* 0x0000000ac6cc9981 */ /* 0x000728000c1e1500 */
[----:B------:R1:W-:Y:S01]  /*7d90*/  STS.U16 [R218+UR6+0x900], R206 ;  /* 0x000900ceda007988 */ /* 0x0003e20008000406 */
[----:B0-----:R-:W-:-:S03]  /*7da0*/  PRMT R205, RZ, 0x7610, R205 ;  /* 0x00007610ffcd7816 */ /* 0x001fc600000000cd */
[----:B------:R0:W-:Y:S04]  /*7db0*/  STS.U16 [R218+UR6+0x980], R207 ;  /* 0x000980cfda007988 */ /* 0x0001e80008000406 */
[----:B------:R-:W4:Y:S01]  /*7dc0*/  LDL.64 R126, [R1+0x78] ;  /* 0x00007800017e7983 */ /* 0x000f220000100a00 */
[----:B---3--:R-:W-:-:S04]  /*7dd0*/  IADD3 R198, P2, R124, UR4, RZ ;  /* 0x000000047cc67c10 */ /* 0x008fc8000ff5e0ff */
[----:B------:R-:W-:Y:S02]  /*7de0*/  IADD3.X R199, R125, UR5, RZ, P2, !PT ;  /* 0x000000057dc77c10 */ /* 0x000fe400097fe4ff */
[----:B-1----:R-:W-:Y:S01]  /*7df0*/  PRMT R206, RZ, 0x7610, R206 ;  /* 0x00007610ffce7816 */ /* 0x002fe200000000ce */
[----:B------:R1:W-:Y:S04]  /*7e00*/  STS.U16 [R218+UR6+0x1100], R208 ;  /* 0x001100d0da007988 */ /* 0x0003e80008000406 */
[----:B------:R2:W3:Y:S01]  /*7e10*/  @!P0 LDG.E.U16 R205, desc[UR10][R198.64] ;  /* 0x0000000ac6cd8981 */ /* 0x0004e2000c1e1500 */
[----:B0-----:R-:W-:-:S03]  /*7e20*/  PRMT R207, RZ, 0x7610, R207 ;  /* 0x00007610ffcf7816 */ /* 0x001fc600000000cf */
[----:B------:R-:W3:Y:S01]  /*7e30*/  LDL.64 R124, [R1+0xc8] ;  /* 0x0000c800017c7983 */ /* 0x000ee20000100a00 */
[----:B--2---:R-:W-:-:S04]  /*7e40*/  IADD3 R198, P2, R114, UR4, RZ ;  /* 0x0000000472c67c10 */ /* 0x004fc8000ff5e0ff */
[----:B------:R-:W-:Y:S02]  /*7e50*/  IADD3.X R199, R115, UR5, RZ, P2, !PT ;  /* 0x0000000573c77c10 */ /* 0x000fe400097fe4ff */
[----:B-1----:R-:W-:Y:S01]  /*7e60*/  PRMT R208, RZ, 0x7610, R208 ;  /* 0x00007610ffd07816 */ /* 0x002fe200000000d0 */
[----:B------:R0:W-:Y:S04]  /*7e70*/  STS.U16 [R218+UR6+0x1180], R209 ;  /* 0x001180d1da007988 */ /* 0x0001e80008000406 */
[----:B------:R5:W2:Y:S04]  /*7e80*/  @!P1 LDG.E.U16 R206, desc[UR10][R198.64] ;  /* 0x0000000ac6ce9981 */ /* 0x000aa8000c1e1500 */
[----:B------:R-:W2:Y:S01]  /*7e90*/  LDL.64 R114, [R1+0x140] ;  /* 0x0001400001727983 */ /* 0x000ea20000100a00 */
[----:B-----5:R-:W-:-:S04]  /*7ea0*/  IADD3 R198, P2, R112, UR4, RZ ;  /* 0x0000000470c67c10 */ /* 0x020fc8000ff5e0ff */
[----:B------:R-:W-:Y:S02]  /*7eb0*/  IADD3.X R199, R113, UR5, RZ, P2, !PT ;  /* 0x0000000571c77c10 */ /* 0x000fe400097fe4ff */
[----:B------:R-:W5:Y:S04]  /*7ec0*/  LDL.64 R112, [R1+0x70] ;  /* 0x0000700001707983 */ /* 0x000f680000100a00 */
[----:B------:R1:W2:Y:S02]  /*7ed0*/  @!P0 LDG.E.U16 R207, desc[UR10][R198.64] ;  /* 0x0000000ac6cf8981 */ /* 0x0002a4000c1e1500 */
[----:B-1----:R-:W-:-:S04]  /*7ee0*/  IADD3 R198, P2, R188, UR4, RZ ;  /* 0x00000004bcc67c10 */ /* 0x002fc8000ff5e0ff */
[----:B------:R-:W-:-:S05]  /*7ef0*/  IADD3.X R199, R189, UR5, RZ, P2, !PT ;  /* 0x00000005bdc77c10 */ /* 0x000fca00097fe4ff */
[----:B------:R1:W2:Y:S01]  /*7f00*/  @!P1 LDG.E.U16 R208, desc[UR10][R198.64] ;  /* 0x0000000ac6d09981 */ /* 0x0002a2000c1e1500 */
[----:B0-----:R-:W-:Y:S02]  /*7f10*/  PRMT R209, RZ, 0x7610, R209 ;  /* 0x00007610ffd17816 */ /* 0x001fe400000000d1 */
[----:B-1----:R-:W-:-:S04]  /*7f20*/  IADD3 R198, P2, R190, UR4, RZ ;  /* 0x00000004bec67c10 */ /* 0x002fc8000ff5e0ff */
[----:B------:R-:W-:Y:S01]  /*7f30*/  IADD3.X R199, R191, UR5, RZ, P2, !PT ;  /* 0x00000005bfc77c10 */ /* 0x000fe200097fe4ff */
[----:B------:R0:W-:Y:S04]  /*7f40*/  STS.U16 [R218+UR6+0x1900], R210 ;  /* 0x001900d2da007988 */ /* 0x0001e80008000406 */
        /* <DEDUP_REMOVED lines=8> */
[----:B------:R-:W-:-:S05]  /*7fd0*/  IADD3.X R199, R251, UR5, RZ, P2, !PT ;  /* 0x00000005fbc77c10 */ /* 0x000fca00097fe4ff */
[----:B------:R5:W2:Y:S02]  /*7fe0*/  @!P0 LDG.E.U16 R211, desc[UR10][R198.64] ;  /* 0x0000000ac6d38981 */ /* 0x000aa4000c1e1500 */
[----:B-----5:R-:W-:-:S04]  /*7ff0*/  IADD3 R198, P2, R112, UR4, RZ ;  /* 0x0000000470c67c10 */ /* 0x020fc8000ff5e0ff */
[----:B------:R-:W-:Y:S02]  /*8000*/  IADD3.X R199, R113, UR5, RZ, P2, !PT ;  /* 0x0000000571c77c10 */ /* 0x000fe400097fe4ff */
[----:B------:R-:W5:Y:S04]  /*8010*/  LDL.64 R112, [R1+0x148] ;  /* 0x0001480001707983 */ /* 0x000f680000100a00 */
[----:B------:R0:W-:Y:S02]  /*8020*/  STS.U16 [R218+UR6+0x3980], R212 ;  /* 0x003980d4da007988 */ /* 0x0001e40008000406 */
[----:B0-----:R-:W-:-:S05]  /*8030*/  LOP3.LUT R212, R203, 0x20, RZ, 0x3c, !PT ;  /* 0x00000020cbd47812 */ /* 0x001fca00078e3cff */
[----:B------:R0:W-:Y:S02]  /*8040*/  STS.U16 [R212+UR6+0x1a00], R135 ;  /* 0x001a0087d4007988 */ /* 0x0001e40008000406 */
[----:B0-----:R-:W-:Y:S02]  /*8050*/  PRMT R135, RZ, 0x7610, R135 ;  /* 0x00007610ff877816 */ /* 0x001fe40000000087 */
        /* <DEDUP_REMOVED lines=8> */
[----:B------:R-:W-:-:S03]  /*80e0*/  PRMT R218, RZ, 0x7610, R218 ;  /* 0x00007610ffda7816 */ /* 0x000fc600000000da */
[----:B------:R1:W-:Y:S01]  /*80f0*/  STS.U16 [R212+UR6+0x2a00], R141 ;  /* 0x002a008dd4007988 */ /* 0x0003e20008000406 */
[----:B---3--:R-:W-:-:S03]  /*8100*/  IADD3 R198, P2, R124, UR4, RZ ;  /* 0x000000047cc67c10 */ /* 0x008fc6000ff5e0ff */
[----:B------:R3:W-:Y:S01]  /*8110*/  STS.U16 [R212+UR6+0x3200], R138 ;  /* 0x0032008ad4007988 */ /* 0x0007e20008000406 */
[----:B------:R-:W-:Y:S02]  /*8120*/  IADD3.X R199, R125, UR5, RZ, P2, !PT ;  /* 0x000000057dc77c10 */ /* 0x000fe400097fe4ff */
[----:B--2---:R-:W-:Y:S01]  /*8130*/  IADD3 R142, P2, R114, UR4, RZ ;  /* 0x00000004728e7c10 */ /* 0x004fe2000ff5e0ff */
[----:B------:R-:W2:Y:S03]  /*8140*/  LDL.64 R124, [R1+0x8] ;  /* 0x00000800017c7983 */ /* 0x000ea60000100a00 */
[----:B0-----:R-:W-:Y:S01]  /*8150*/  IADD3.X R143, R115, UR5, RZ, P2, !PT ;  /* 0x00000005738f7c10 */ /* 0x001fe200097fe4ff */
[----:B------:R0:W4:Y:S04]  /*8160*/  @!P0 LDG.E.U16 R218, desc[UR10][R198.64] ;  /* 0x0000000ac6da8981 */ /* 0x000128000c1e1500 */
[----:B------:R-:W2:Y:S04]  /*8170*/  LDL.64 R114, [R1] ;  /* 0x0000000001727983 */ /* 0x000ea80000100a00 */
[----:B------:R3:W-:Y:S01]  /*8180*/  STS.U16 [R212+UR6+0x2a80], R139 ;  /* 0x002a808bd4007988 */ /* 0x0007e20008000406 */
[----:B0-----:R-:W-:-:S03]  /*8190*/  PRMT R198, RZ, 0x7610, R198 ;  /* 0x00007610ffc67816 */ /* 0x001fc600000000c6 */
[----:B------:R-:W4:Y:S04]  /*81a0*/  LDL.64 R126, [R1+0xd0] ;  /* 0x0000d000017e7983 */ /* 0x000f280000100a00 */
[----:B------:R5:W4:Y:S02]  /*81b0*/  @!P1 LDG.E.U16 R198, desc[UR10][R142.64] ;  /* 0x0000000a8ec69981 */ /* 0x000b24000c1e1500 */
[----:B-----5:R-:W-:-:S04]  /*81c0*/  IADD3 R142, P2, R112, UR4, RZ ;  /* 0x00000004708e7c10 */ /* 0x020fc8000ff5e0ff */
[----:B------:R-:W-:Y:S02]  /*81d0*/  IADD3.X R143, R113, UR5, RZ, P2, !PT ;  /* 0x00000005718f7c10 */ /* 0x000fe400097fe4ff */
[----:B------:R-:W5:Y:S01]  /*81e0*/  LDL.64 R112, [R1+0x80] ;  /* 0x0000800001707983 */ /* 0x000f620000100a00 */
[----:B-1----:R-:W-:Y:S02]  /*81f0*/  PRMT R141, RZ, 0x7610, R141 ;  /* 0x00007610ff8d7816 */ /* 0x002fe4000000008d */
[----:B------:R-:W-:-:S04]  /*8200*/  PRMT R199, RZ, 0x7610, R199 ;  /* 0x00007610ffc77816 */ /* 0x000fc800000000c7 */
[----:B------:R0:W4:Y:S02]  /*8210*/  @!P0 LDG.E.U16 R141, desc[UR10][R142.64] ;  /* 0x0000000a8e8d8981 */ /* 0x000124000c1e1500 */
[----:B0-----:R-:W-:-:S04]  /*8220*/  IADD3 R142, P2, R192, UR4, RZ ;  /* 0x00000004c08e7c10 */ /* 0x001fc8000ff5e0ff */
[----:B------:R-:W-:Y:S02]  /*8230*/  IADD3.X R143, R193, UR5, RZ, P2, !PT ;  /* 0x00000005c18f7c10 */ /* 0x000fe400097fe4ff */
[----:B---3--:R-:W-:-:S03]  /*8240*/  IADD3 R138, P2, R220, UR4, RZ ;  /* 0x00000004dc8a7c10 */ /* 0x008fc6000ff5e0ff */
[----:B------:R0:W3:Y:S01]  /*8250*/  @!P1 LDG.E.U16 R199, desc[UR10][R142.64] ;  /* 0x0000000a8ec79981 */ /* 0x0000e2000c1e1500 */
[----:B------:R-:W-:Y:S02]  /*8260*/  IADD3.X R139, R221, UR5, RZ, P2, !PT ;  /* 0x00000005dd8b7c10 */ /* 0x000fe400097fe4ff */
[----:B0-----:R-:W-:-:S06]  /*8270*/  PRMT R142, RZ, 0x7610, R142 ;  /* 0x00007610ff8e7816 */ /* 0x001fcc000000008e */
[----:B------:R2:W3:Y:S01]  /*8280*/  @!P0 LDG.E.U16 R142, desc[UR10][R138.64] ;  /* 0x0000000a8a8e8981 */ /* 0x0004e2000c1e1500 */
[----:B------:R-:W-:-:S03]  /*8290*/  PRMT R143, RZ, 0x7610, R143 ;  /* 0x00007610ff8f7816 */ /* 0x000fc6000000008f */
[----:B------:R0:W-:Y:S01]  /*82a0*/  STS.U16 [R212+UR6+0x200], R213 ;  /* 0x000200d5d4007988 */ /* 0x0001e20008000406 */
[----:B--2---:R-:W-:-:S04]  /*82b0*/  IADD3 R138, P2, R114, UR4, RZ ;  /* 0x00000004728a7c10 */ /* 0x004fc8000ff5e0ff */
[----:B------:R-:W-:Y:S02]  /*82c0*/  IADD3.X R139, R115, UR5, RZ, P2, !PT ;  /* 0x00000005738b7c10 */ /* 0x000fe400097fe4ff */
[----:B------:R-:W2:Y:S04]  /*82d0*/  LDL.64 R114, [R1+0x88] ;  /* 0x0000880001727983 */ /* 0x000ea80000100a00 */
[----:B------:R1:W3:Y:S01]  /*82e0*/  @!P1 LDG.E.U16 R143, desc[UR10][R138.64] ;  /* 0x0000000a8a8f9981 */ /* 0x0002e2000c1e1500 */
[----:B0-----:R-:W-:Y:S02]  /*82f0*/  PRMT R213, RZ, 0x7610, R213 ;  /* 0x00007610ffd57816 */ /* 0x001fe400000000d5 */
[----:B-1----:R-:W-:-:S04]  /*8300*/  IADD3 R138, P2, R124, UR4, RZ ;  /* 0x000000047c8a7c10 */ /* 0x002fc8000ff5e0ff */
[----:B------:R-:W-:Y:S02]  /*8310*/  IADD3.X R139, R125, UR5, RZ, P2, !PT ;  /* 0x000000057d8b7c10 */ /* 0x000fe400097fe4ff */
[----:B------:R-:W3:Y:S04]  /*8320*/  LDL.64 R124, [R1+0xd8] ;  /* 0x0000d800017c7983 */ /* 0x000ee80000100a00 */
[----:B------:R5:W3:Y:S02]  /*8330*/  @!P0 LDG.E.U16 R213, desc[UR10][R138.64] ;  /* 0x0000000a8ad58981 */ /* 0x000ae4000c1e1500 */
[----:B-----5:R-:W-:-:S04]  /*8340*/  IADD3 R138, P2, R112, UR4, RZ ;  /* 0x00000004708a7c10 */ /* 0x020fc8000ff5e0ff */
[----:B------:R-:W-:Y:S02]  /*8350*/  IADD3.X R139, R113, UR5, RZ, P2, !PT ;  /* 0x00000005718b7c10 */ /* 0x000fe400097fe4ff */
[----:B------:R-:W5:Y:S04]  /*8360*/  LDL.64 R112, [R1+0x150] ;  /* 0x0001500001707983 */ /* 0x000f680000100a00 */
[----:B------:R0:W-:Y:S02]  /*8370*/  STS.U16 [R212+UR6+0x280], R214 ;  /* 0x000280d6d4007988 */ /* 0x0001e40008000406 */
[----:B0-----:R-:W-:Y:S02]  /*8380*/  PRMT R214, RZ, 0x7610, R214 ;  /* 0x00007610ffd67816 */ /* 0x001fe400000000d6 */
[----:B------:R0:W-:Y:S04]  /*8390*/  STS.U16 [R212+UR6+0xa00], R215 ;  /* 0x000a00d7d4007988 */ /* 0x0001e80008000406 */
[----:B------:R2:W5:Y:S01]  /*83a0*/  @!P1 LDG.E.U16 R214, desc[UR10][R138.64] ;  /* 0x0000000a8ad69981 */ /* 0x000562000c1e1500 */
[----:B0-----:R-:W-:-:S03]  /*83b0*/  PRMT R215, RZ, 0x7610, R215 ;  /* 0x00007610ffd77816 */ /* 0x001fc600000000d7 */
[----:B------:R0:W-:Y:S02]  /*83c0*/  STS.U16 [R212+UR6+0xa80], R216 ;  /* 0x000a80d8d4007988 */ /* 0x0001e40008000406 */
[----:B0-----:R-:W-:Y:S02]  /*83d0*/  PRMT R216, RZ, 0x7610, R216 ;  /* 0x00007610ffd87816 */ /* 0x001fe400000000d8 */
[----:B------:R0:W-:Y:S02]  /*83e0*/  STS.U16 [R212+UR6+0x1200], R202 ;  /* 0x001200cad4007988 */ /* 0x0001e40008000406 */
[----:B0-----:R-:W-:Y:S02]  /*83f0*/  PRMT R202, RZ, 0x7610, R202 ;  /* 0x00007610ffca7816 */ /* 0x001fe400000000ca */
[----:B--2---:R-:W-:-:S04]  /*8400*/  IADD3 R138, P2, R114, UR4, RZ ;  /* 0x00000004728a7c10 */ /* 0x004fc8000ff5e0ff */
[----:B------:R-:W-:Y:S02]  /*8410*/  IADD3.X R139, R115, UR5, RZ, P2, !PT ;  /* 0x00000005738b7c10 */ /* 0x000fe400097fe4ff */
[----:B------:R-:W2:Y:S04]  /*8420*/  LDL.64 R114, [R1+0x158] ;  /* 0x0001580001727983 */ /* 0x000ea80000100a00 */
[----:B------:R4:W2:Y:S02]  /*8430*/  @!P0 LDG.E.U16 R215, desc[UR10][R138.64] ;  /* 0x0000000a8ad78981 */ /* 0x0008a4000c1e1500 */
[----:B----4-:R-:W-:-:S04]  /*8440*/  IADD3 R138, P2, R126, UR4, RZ ;  /* 0x000000047e8a7c10 */ /* 0x010fc8000ff5e0ff */
[----:B------:R-:W-:Y:S01]  /*8450*/  IADD3.X R139, R127, UR5, RZ, P2, !PT ;  /* 0x000000057f8b7c10 */ /* 0x000fe200097fe4ff */
[----:B------:R0:W-:Y:S04]  /*8460*/  STS.U16 [R212+UR6+0x1280], R217 ;  /* 0x001280d9d4007988 */ /* 0x0001e80008000406 */
[----:B------:R3:W4:Y:S04]  /*8470*/  @!P1 LDG.E.U16 R216, desc[UR10][R138.64] ;  /* 0x0000000a8ad89981 */ /* 0x000728000c1e1500 */
[----:B------:R1:W-:Y:S04]  /*8480*/  STS.U16 [R212+UR6+0x3a00], R200 ;  /* 0x003a00c8d4007988 */ /* 0x0003e80008000406 */
[----:B------:R2:W-:Y:S01]  /*8490*/  STS.U16 [R212+UR6+0x3a80], R136 ;  /* 0x003a8088d4007988 */ /* 0x0005e20008000406 */
[----:B---3--:R-:W-:-:S03]  /*84a0*/  IADD3 R138, P2, R124, UR4, RZ ;  /* 0x000000047c8a7c10 */ /* 0x008fc6000ff5e0ff */
[----:B------:R3:W-:Y:S01]  /*84b0*/  STS.U16 [R212+UR6+0x3280], R137 ;  /* 0x00328089d4007988 */ /* 0x0007e20008000406 */
[----:B------:R-:W-:Y:S02]  /*84c0*/  IADD3.X R139, R125, UR5, RZ, P2, !PT ;  /* 0x000000057d8b7c10 */ /* 0x000fe400097fe4ff */
[----:B0-----:R-:W-:Y:S01]  /*84d0*/  PRMT R217, RZ, 0x7610, R217 ;  /* 0x00007610ffd97816 */ /* 0x001fe200000000d9 */
[----:B------:R-:W4:Y:S04]  /*84e0*/  LDL.64 R124, [R1+0x18] ;  /* 0x00001800017c7983 */ /* 0x000f280000100a00 */
[----:B------:R5:W4:Y:S04]  /*84f0*/  @!P0 LDG.E.U16 R202, desc[UR10][R138.64] ;  /* 0x0000000a8aca8981 */ /* 0x000b28000c1e1500 */
[----:B------:R-:W4:Y:S01]  /*8500*/  LDL.64 R126, [R1+0xe0] ;  /* 0x0000e000017e7983 */ /* 0x000f220000100a00 */
[----:B-----5:R-:W-:-:S04]  /*8510*/  IADD3 R138, P2, R112, UR4, RZ ;  /* 0x00000004708a7c10 */ /* 0x020fc8000ff5e0ff */
[----:B------:R-:W-:Y:S02]  /*8520*/  IADD3.X R139, R113, UR5, RZ, P2, !PT ;  /* 0x00000005718b7c10 */ /* 0x000fe400097fe4ff */
[----:B------:R-:W5:Y:S04]  /*8530*/  LDL.64 R112, [R1+0x10] ;  /* 0x0000100001707983 */ /* 0x000f680000100a00 */
[----:B------:R2:W4:Y:S01]  /*8540*/  @!P1 LDG.E.U16 R217, desc[UR10][R138.64] ;  /* 0x0000000a8ad99981 */ /* 0x000522000c1e1500 */
[----:B-1----:R-:W-:Y:S02]  /*8550*/  PRMT R200, RZ, 0x7610, R200 ;  /* 0x00007610ffc87816 */ /* 0x002fe400000000c8 */
[----:B--2---:R-:W-:-:S04]  /*8560*/  IADD3 R138, P2, R114, UR4, RZ ;  /* 0x00000004728a7c10 */ /* 0x004fc8000ff5e0ff */
[----:B------:R-:W-:Y:S02]  /*8570*/  IADD3.X R139, R115, UR5, RZ, P2, !PT ;  /* 0x00000005738b7c10 */ /* 0x000fe400097fe4ff */
[----:B------:R-:W-:Y:S01]  /*8580*/  IADD3 R136, P2, R222, UR4, RZ ;  /* 0x00000004de887c10 */ /* 0x000fe2000ff5e0ff */
[----:B------:R-:W2:Y:S04]  /*8590*/  LDL.64 R114, [R1+0x90] ;  /* 0x0000900001727983 */ /* 0x000ea80000100a00 */
[----:B------:R0:W2:Y:S01]  /*85a0*/  @!P0 LDG.E.U16 R200, desc[UR10][R138.64] ;  /* 0x0000000a8ac88981 */ /* 0x0000a2000c1e1500 */
[----:B---3--:R-:W-:Y:S02]  /*85b0*/  IADD3.X R137, R223, UR5, RZ, P2, !PT ;  /* 0x00000005df897c10 */ /* 0x008fe400097fe4ff */
[----:B0-----:R-:W-:-:S02]  /*85c0*/  PRMT R138, RZ, 0x7610, R138 ;  /* 0x00007610ff8a7816 */ /* 0x001fc4000000008a */
[----:B------:R-:W-:-:S04]  /*85d0*/  PRMT R139, RZ, 0x7610, R139 ;  /* 0x00007610ff8b7816 */ /* 0x000fc8000000008b */
[----:B------:R0:W3:Y:S02]  /*85e0*/  @!P1 LDG.E.U16 R138, desc[UR10][R136.64] ;  /* 0x0000000a888a9981 */ /* 0x0000e4000c1e1500 */
[----:B0-----:R-:W-:-:S04]  /*85f0*/  IADD3 R136, P2, R224, UR4, RZ ;  /* 0x00000004e0887c10 */ /* 0x001fc8000ff5e0ff */
[----:B------:R-:W-:-:S05]  /*8600*/  IADD3.X R137, R225, UR5, RZ, P2, !PT ;  /* 0x00000005e1897c10 */ /* 0x000fca00097fe4ff */
[----:B------:R5:W3:Y:S02]  /*8610*/  @!P0 LDG.E.U16 R139, desc[UR10][R136.64] ;  /* 0x0000000a888b8981 */ /* 0x000ae4000c1e1500 */
[----:B-----5:R-:W-:-:S04]  /*8620*/  IADD3 R136, P2, R112, UR4, RZ ;  /* 0x0000000470887c10 */ /* 0x020fc8000ff5e0ff */
[----:B------:R-:W-:Y:S02]  /*8630*/  IADD3.X R137, R113, UR5, RZ, P2, !PT ;  /* 0x0000000571897c10 */ /* 0x000fe400097fe4ff */
[----:B------:R-:W5:Y:S01]  /*8640*/  LDL.64 R112, [R1+0x98] ;  /* 0x0000980001707983 */ /* 0x000f620000100a00 */
[----:B------:R-:W-:-:S05]  /*8650*/  LOP3.LUT R212, R203, 0x30, RZ, 0x3c, !PT ;  /* 0x00000030cbd47812 */ /* 0x000fca00078e3cff */
[----:B------:R0:W-:Y:S02]  /*8660*/  STS.U16 [R212+UR6+0x1b80], R134 ;  /* 0x001b8086d4007988 */ /* 0x0001e40008000406 */
[----:B0-----:R-:W-:-:S06]  /*8670*/  PRMT R134, RZ, 0x7610, R134 ;  /* 0x00007610ff867816 */ /* 0x001fcc0000000086 */
[----:B------:R4:W3:Y:S01]  /*8680*/  @!P1 LDG.E.U16 R134, desc[UR10][R136.64] ;  /* 0x0000000a88869981 */ /* 0x0008e2000c1e1500 */
[----:B------:R-:W-:Y:S02]  /*8690*/  PRMT R219, RZ, 0x7610, R219 ;  /* 0x00007610ffdb7816 */ /* 0x000fe400000000db */
[----:B----4-:R-:W-:-:S04]  /*86a0*/  IADD3 R136, P2, R124, UR4, RZ ;  /* 0x000000047c887c10 */ /* 0x010fc8000ff5e0ff */
[----:B------:R-:W-:Y:S02]  /*86b0*/  IADD3.X R137, R125, UR5, RZ, P2, !PT ;  /* 0x000000057d897c10 */ /* 0x000fe400097fe4ff */
[----:B------:R-:W4:Y:S04]  /*86c0*/  LDL.64 R124, [R1+0xe8] ;  /* 0x0000e800017c7983 */ /* 0x000f280000100a00 */
[----:B------:R2:W-:Y:S04]  /*86d0*/  STS.U16 [R212+UR6+0x2380], R132 ;  /* 0x00238084d4007988 */ /* 0x0005e80008000406 */
[----:B------:R0:W3:Y:S04]  /*86e0*/  @!P0 LDG.E.U16 R219, desc[UR10][R136.64] ;  /* 0x0000000a88db8981 */ /* 0x0000e8000c1e1500 */
[----:B------:R1:W-:Y:S01]  /*86f0*/  STS.U16 [R212+UR6+0x2300], R133 ;  /* 0x00230085d4007988 */ /* 0x0003e20008000406 */
[----:B0-----:R-:W-:-:S02]  /*8700*/  PRMT R136, RZ, 0x7610, R136 ;  /* 0x00007610ff887816 */ /* 0x001fc40000000088 */
[----:B--2---:R-:W-:-:S04]  /*8710*/  IADD3 R132, P2, R114, UR4, RZ ;  /* 0x0000000472847c10 */ /* 0x004fc8000ff5e0ff */
[----:B-1----:R-:W-:Y:S02]  /*8720*/  IADD3.X R133, R115, UR5, RZ, P2, !PT ;  /* 0x0000000573857c10 */ /* 0x002fe400097fe4ff */
[----:B------:R-:W2:Y:S04]  /*8730*/  LDL.64 R114, [R1+0x160] ;  /* 0x0001600001727983 */ /* 0x000ea80000100a00 */
[----:B------:R5:W3:Y:S02]  /*8740*/  @!P1 LDG.E.U16 R136, desc[UR10][R132.64] ;  /* 0x0000000a84889981 */ /* 0x000ae4000c1e1500 */
[----:B-----5:R-:W-:-:S04]  /*8750*/  IADD3 R132, P2, R112, UR4, RZ ;  /* 0x0000000470847c10 */ /* 0x020fc8000ff5e0ff */
[----:B------:R-:W-:Y:S02]  /*8760*/  IADD3.X R133, R113, UR5, RZ, P2, !PT ;  /* 0x0000000571857c10 */ /* 0x000fe400097fe4ff */
[----:B------:R-:W5:Y:S01]  /*8770*/  LDL.64 R112, [R1+0x168] ;  /* 0x0001680001707983 */ /* 0x000f620000100a00 */
[----:B------:R-:W-:-:S03]  /*8780*/  PRMT R137, RZ, 0x7610, R137 ;  /* 0x00007610ff897816 */ /* 0x000fc60000000089 */
[----:B------:R0:W-:Y:S04]  /*8790*/  STS.U16 [R212+UR6+0x2b80], R130 ;  /* 0x002b8082d4007988 */ /* 0x0001e80008000406 */
[----:B------:R1:W3:Y:S01]  /*87a0*/  @!P0 LDG.E.U16 R137, desc[UR10][R132.64] ;  /* 0x0000000a84898981 */ /* 0x0002e2000c1e1500 */
[----:B0-----:R-:W-:-:S03]  /*87b0*/  IADD3 R130, P2, R126, UR4, RZ ;  /* 0x000000047e827c10 */ /* 0x001fc6000ff5e0ff */
[----:B------:R0:W-:Y:S01]  /*87c0*/  STS.U16 [R212+UR6+0x2b00], R131 ;  /* 0x002b0083d4007988 */ /* 0x0001e20008000406 */
[----:B-1----:R-:W-:Y:S02]  /*87d0*/  PRMT R132, RZ, 0x7610, R132 ;  /* 0x00007610ff847816 */ /* 0x002fe40000000084 */
[----:B0-----:R-:W-:Y:S01]  /*87e0*/  IADD3.X R131, R127, UR5, RZ, P2, !PT ;  /* 0x000000057f837c10 */ /* 0x001fe200097fe4ff */
[----:B------:R0:W-:Y:S04]  /*87f0*/  STS.U16 [R212+UR6+0x3300], R120 ;  /* 0x00330078d4007988 */ /* 0x0001e80008000406 */
[----:B------:R4:W3:Y:S01]  /*8800*/  @!P1 LDG.E.U16 R132, desc[UR10][R130.64] ;  /* 0x0000000a82849981 */ /* 0x0008e2000c1e1500 */
[----:B------:R-:W-:-:S03]  /*8810*/  PRMT R133, RZ, 0x7610, R133 ;  /* 0x00007610ff857816 */ /* 0x000fc60000000085 */
[----:B------:R-:W3:Y:S01]  /*8820*/  LDL.64 R126, [R1+0x20] ;  /* 0x00002000017e7983 */ /* 0x000ee20000100a00 */
[----:B0-----:R-:W-:Y:S02]  /*8830*/  PRMT R120, RZ, 0x7610, R120 ;  /* 0x00007610ff787816 */ /* 0x001fe40000000078 */
[----:B----4-:R-:W-:-:S04]  /*8840*/  IADD3 R130, P2, R124, UR4, RZ ;  /* 0x000000047c827c10 */ /* 0x010fc8000ff5e0ff */
[----:B------:R-:W-:Y:S02]  /*8850*/  IADD3.X R131, R125, UR5, RZ, P2, !PT ;  /* 0x000000057d837c10 */ /* 0x000fe400097fe4ff */
[----:B------:R-:W4:Y:S04]  /*8860*/  LDL.64 R124, [R1+0xa8] ;  /* 0x0000a800017c7983 */ /* 0x000f280000100a00 */
[----:B------:R2:W4:Y:S02]  /*8870*/  @!P0 LDG.E.U16 R120, desc[UR10][R130.64] ;  /* 0x0000000a82788981 */ /* 0x000524000c1e1500 */
[----:B--2---:R-:W-:-:S04]  /*8880*/  IADD3 R130, P2, R114, UR4, RZ ;  /* 0x0000000472827c10 */ /* 0x004fc8000ff5e0ff */
[----:B------:R-:W-:Y:S02]  /*8890*/  IADD3.X R131, R115, UR5, RZ, P2, !PT ;  /* 0x0000000573837c10 */ /* 0x000fe400097fe4ff */
[----:B------:R-:W2:Y:S04]  /*88a0*/  LDL.64 R114, [R1+0xa0] ;  /* 0x0000a00001727983 */ /* 0x000ea80000100a00 */
[----:B------:R5:W4:Y:S02]  /*88b0*/  @!P1 LDG.E.U16 R133, desc[UR10][R130.64] ;  /* 0x0000000a82859981 */ /* 0x000b24000c1e1500 */
[----:B-----5:R-:W-:-:S04]  /*88c0*/  IADD3 R130, P2, R112, UR4, RZ ;  /* 0x0000000470827c10 */ /* 0x020fc8000ff5e0ff */
[----:B------:R-:W-:Y:S02]  /*88d0*/  IADD3.X R131, R113, UR5, RZ, P2, !PT ;  /* 0x0000000571837c10 */ /* 0x000fe400097fe4ff */
[----:B------:R-:W5:Y:S01]  /*88e0*/  LDL.64 R112, [R1+0x28] ;  /* 0x0000280001707983 */ /* 0x000f620000100a00 */
[----:B------:R-:W-:-:S03]  /*88f0*/  PRMT R236, RZ, 0x7610, R236 ;  /* 0x00007610ffec7816 */ /* 0x000fc600000000ec */
[----:B------:R0:W-:Y:S04]  /*8900*/  STS.U16 [R212+UR6+0x380], R128 ;  /* 0x00038080d4007988 */ /* 0x0001e80008000406 */
[----:B------:R1:W4:Y:S01]  /*8910*/  @!P0 LDG.E.U16 R236, desc[UR10][R130.64] ;  /* 0x0000000a82ec8981 */ /* 0x000322000c1e1500 */
[----:B0-----:R-:W-:-:S03]  /*8920*/  IADD3 R128, P2, R226, UR4, RZ ;  /* 0x00000004e2807c10 */ /* 0x001fc6000ff5e0ff */
[----:B------:R0:W-:Y:S01]  /*8930*/  STS.U16 [R212+UR6+0x3380], R129 ;  /* 0x00338081d4007988 */ /* 0x0001e20008000406 */
[----:B-1----:R-:W-:-:S03]  /*8940*/  PRMT R130, RZ, 0x7610, R130 ;  /* 0x00007610ff827816 */ /* 0x002fc60000000082 */
[----:B------:R1:W-:Y:S01]  /*8950*/  STS.U16 [R212+UR6+0x1b00], R122 ;  /* 0x001b007ad4007988 */ /* 0x0003e20008000406 */
[----:B0-----:R-:W-:-:S03]  /*8960*/  IADD3.X R129, R227, UR5, RZ, P2, !PT ;  /* 0x00000005e3817c10 */ /* 0x001fc600097fe4ff */
[----:B------:R0:W-:Y:S01]  /*8970*/  STS.U16 [R212+UR6+0xb00], R123 ;  /* 0x000b007bd4007988 */ /* 0x0001e20008000406 */
[----:B-1----:R-:W-:-:S03]  /*8980*/  IADD3 R122, P2, R228, UR4, RZ ;  /* 0x00000004e47a7c10 */ /* 0x002fc6000ff5e0ff */
[----:B------:R1:W4:Y:S01]  /*8990*/  @!P1 LDG.E.U16 R130, desc[UR10][R128.64] ;  /* 0x0000000a80829981 */ /* 0x000322000c1e1500 */
[----:B0-----:R-:W-:Y:S02]  /*89a0*/  IADD3.X R123, R229, UR5, RZ, P2, !PT ;  /* 0x00000005e57b7c10 */ /* 0x001fe400097fe4ff */
[----:B-1----:R-:W-:Y:S02]  /*89b0*/  PRMT R128, RZ, 0x7610, R128 ;  /* 0x00007610ff807816 */ /* 0x002fe40000000080 */
[----:B------:R-:W-:-:S04]  /*89c0*/  PRMT R129, RZ, 0x7610, R129 ;  /* 0x00007610ff817816 */ /* 0x000fc80000000081 */
[----:B------:R3:W4:Y:S02]  /*89d0*/  @!P0 LDG.E.U16 R128, desc[UR10][R122.64] ;  /* 0x0000000a7a808981 */ /* 0x000724000c1e1500 */
[----:B---3--:R-:W-:-:S04]  /*89e0*/  IADD3 R122, P2, R126, UR4, RZ ;  /* 0x000000047e7a7c10 */ /* 0x008fc8000ff5e0ff */
[----:B------:R-:W-:Y:S02]  /*89f0*/  IADD3.X R123, R127, UR5, RZ, P2, !PT ;  /* 0x000000057f7b7c10 */ /* 0x000fe400097fe4ff */
[----:B------:R-:W-:Y:S01]  /*8a00*/  PRMT R131, RZ, 0x7610, R131 ;  /* 0x00007610ff837816 */ /* 0x000fe20000000083 */
[----:B------:R0:W-:Y:S04]  /*8a10*/  STS.U16 [R212+UR6+0xb80], R201 ;  /* 0x000b80c9d4007988 */ /* 0x0001e80008000406 */
[----:B------:R5:W3:Y:S04]  /*8a20*/  @!P1 LDG.E.U16 R129, desc[UR10][R122.64] ;  /* 0x0000000a7a819981 */ /* 0x000ae8000c1e1500 */
[----:B------:R-:W3:Y:S01]  /*8a30*/  LDL.64 R126, [R1+0xf0] ;  /* 0x0000f000017e7983 */ /* 0x000ee20000100a00 */
[----:B0-----:R-:W-:-:S03]  /*8a40*/  PRMT R201, RZ, 0x7610, R201 ;  /* 0x00007610ffc97816 */ /* 0x001fc600000000c9 */
[----:B------:R-:W-:Y:S04]  /*8a50*/  STS.U16 [R212+UR6+0x3b00], R206 ;  /* 0x003b00ced4007988 */ /* 0x000fe80008000406 */
[----:B------:R0:W-:Y:S01]  /*8a60*/  STS.U16 [R212+UR6+0x3b80], R207 ;  /* 0x003b80cfd4007988 */ /* 0x0001e20008000406 */
[----:B-----5:R-:W-:-:S04]  /*8a70*/  IADD3 R122, P2, R112, UR4, RZ ;  /* 0x00000004707a7c10 */ /* 0x020fc8000ff5e0ff */
[----:B------:R-:W-:Y:S02]  /*8a80*/  IADD3.X R123, R113, UR5, RZ, P2, !PT ;  /* 0x00000005717b7c10 */ /* 0x000fe400097fe4ff */
[----:B------:R-:W5:Y:S04]  /*8a90*/  LDL.LU.64 R112, [R1+0x1a8] ;  /* 0x0001a80001707983 */ /* 0x000f680000300a00 */
[----:B------:R2:W5:Y:S02]  /*8aa0*/  @!P0 LDG.E.U16 R131, desc[UR10][R122.64] ;  /* 0x0000000a7a838981 */ /* 0x000564000c1e1500 */
[----:B--2---:R-:W-:-:S04]  /*8ab0*/  IADD3 R122, P2, R114, UR4, RZ ;  /* 0x00000004727a7c10 */ /* 0x004fc8000ff5e0ff */
[----:B------:R-:W-:Y:S02]  /*8ac0*/  IADD3.X R123, R115, UR5, RZ, P2, !PT ;  /* 0x00000005737b7c10 */ /* 0x000fe400097fe4ff */
[----:B------:R-:W2:Y:S04]  /*8ad0*/  LDL.LU.64 R114, [R1+0x1a0] ;  /* 0x0001a00001727983 */ /* 0x000ea80000300a00 */
[----:B------:R4:W2:Y:S02]  /*8ae0*/  @!P1 LDG.E.U16 R201, desc[UR10][R122.64] ;  /* 0x0000000a7ac99981 */ /* 0x0008a4000c1e1500 */
[----:B----4-:R-:W-:-:S04]  /*8af0*/  IADD3 R122, P2, R124, UR4, RZ ;  /* 0x000000047c7a7c10 */ /* 0x010fc8000ff5e0ff */
[----:B------:R-:W-:Y:S02]  /*8b00*/  IADD3.X R123, R125, UR5, RZ, P2, !PT ;  /* 0x000000057d7b7c10 */ /* 0x000fe400097fe4ff */
[----:B------:R-:W4:Y:S04]  /*8b10*/  LDL.LU.64 R124, [R1+0x198] ;  /* 0x00019800017c7983 */ /* 0x000f280000300a00 */
[----:B0-----:R-:W5:Y:S04]  /*8b20*/  LDL.64 R206, [R1+0xf8] ;  /* 0x0000f80001ce7983 */ /* 0x001f680000100a00 */
[----:B------:R0:W-:Y:S02]  /*8b30*/  STS.U16 [R212+UR6+0x1300], R204 ;  /* 0x001300ccd4007988 */ /* 0x0001e40008000406 */
[----:B0-----:R-:W-:-:S02]  /*8b40*/  PRMT R204, RZ, 0x7610, R204 ;  /* 0x00007610ffcc7816 */ /* 0x001fc400000000cc */
[----:B------:R0:W-:Y:S04]  /*8b50*/  STS.U16 [R212+UR6+0x1380], R205 ;  /* 0x001380cdd4007988 */ /* 0x0001e80008000406 */
[----:B------:R3:W4:Y:S01]  /*8b60*/  @!P0 LDG.E.U16 R204, desc[UR10][R122.64] ;  /* 0x0000000a7acc8981 */ /* 0x000722000c1e1500 */
[----:B0-----:R-:W-:Y:S02]  /*8b70*/  PRMT R205, RZ, 0x7610, R205 ;  /* 0x00007610ffcd7816 */ /* 0x001fe400000000cd */
[----:B---3--:R-:W-:Y:S01]  /*8b80*/  IADD3 R122, P2, R126, UR4, RZ ;  /* 0x000000047e7a7c10 */ /* 0x008fe2000ff5e0ff */
[----:B------:R0:W-:Y:S03]  /*8b90*/  STS.U16 [R212+UR6+0x300], R171 ;  /* 0x000300abd4007988 */ /* 0x0001e60008000406 */
[----:B------:R-:W-:-:S02]  /*8ba0*/  IADD3.X R123, R127, UR5, RZ, P2, !PT ;  /* 0x000000057f7b7c10 */ /* 0x000fc400097fe4ff */
[----:B------:R-:W3:Y:S04]  /*8bb0*/  LDL.LU.64 R126, [R1+0x190] ;  /* 0x00019000017e7983 */ /* 0x000ee80000300a00 */
[----:B------:R5:W3:Y:S01]  /*8bc0*/  @!P1 LDG.E.U16 R205, desc[UR10][R122.64] ;  /* 0x0000000a7acd9981 */ /* 0x000ae2000c1e1500 */
[----:B0-----:R-:W-:-:S05]  /*8bd0*/  LOP3.LUT R171, R203, 0x40, RZ, 0x3c, !PT ;  /* 0x00000040cbab7812 */ /* 0x001fca00078e3cff */
[----:B------:R0:W-:Y:S02]  /*8be0*/  STS.U16 [R171+UR6+0x1c00], R140 ;  /* 0x001c008cab007988 */ /* 0x0001e40008000406 */
[----:B0-----:R-:W-:Y:S02]  /*8bf0*/  PRMT R140, RZ, 0x7610, R140 ;  /* 0x00007610ff8c7816 */ /* 0x001fe4000000008c */
[----:B-----5:R-:W-:-:S04]  /*8c00*/  IADD3 R122, P1, R206, UR4, RZ ;  /* 0x00000004ce7a7c10 */ /* 0x020fc8000ff3e0ff */
[----:B------:R-:W-:-:S05]  /*8c10*/  IADD3.X R123, R207, UR5, RZ, P1, !PT ;  /* 0x00000005cf7b7c10 */ /* 0x000fca0008ffe4ff */
[----:B------:R-:W5:Y:S01]  /*8c20*/  @!P0 LDG.E.U16 R140, desc[UR10][R122.64] ;  /* 0x0000000a7a8c8981 */ /* 0x000f62000c1e1500 */
[----:B------:R-:W0:Y:S03]  /*8c30*/  S2R R206, SR_TID.X ;  /* 0x0000000000ce7919 */ /* 0x000e260000002100 */
[----:B------:R0:W-:Y:S04]  /*8c40*/  STS.U16 [R171+UR6+0x1c80], R0 ;  /* 0x001c8000ab007988 */ /* 0x0001e80008000406 */
[----:B------:R1:W-:Y:S04]  /*8c50*/  STS.U16 [R171+UR6+0x2400], R121 ;  /* 0x00240079ab007988 */ /* 0x0003e80008000406 */
[----:B------:R-:W-:Y:S04]  /*8c60*/  STS.U16 [R171+UR6+0x2480], R197 ;  /* 0x002480c5ab007988 */ /* 0x000fe80008000406 */
[----:B------:R-:W-:Y:S01]  /*8c70*/  STS.U16 [R171+UR6+0x2c00], R196 ;  /* 0x002c00c4ab007988 */ /* 0x000fe20008000406 */
[----:B0-----:R-:W-:Y:S01]  /*8c80*/  SHF.R.S32.HI R0, RZ, 0x2, R206 ;  /* 0x00000002ff007819 */ /* 0x001fe200000114ce */
[----:B-1----:R-:W-:-:S03]  /*8c90*/  IMAD.SHL.U32 R121, R206, 0x20, RZ ;  /* 0x00000020ce797824 */ /* 0x002fc600078e00ff */
[----:B------:R-:W-:-:S04]  /*8ca0*/  SGXT R0, R0, 0x1 ;  /* 0x000000010000781a */ /* 0x000fc80000000200 */
[----:B------:R-:W-:-:S04]  /*8cb0*/  LOP3.LUT R0, R0, 0x90, RZ, 0xc0, !PT ;  /* 0x0000009000007812 */ /* 0x000fc800078ec0ff */
[----:B------:R-:W-:Y:S02]  /*8cc0*/  LOP3.LUT R0, R0, 0x60, R121, 0xf8, !PT ;  /* 0x0000006000007812 */ /* 0x000fe400078ef879 */
[----:B------:R-:W-:Y:S01]  /*8cd0*/  LOP3.LUT R121, R206, 0x7, RZ, 0xc0, !PT ;  /* 0x00000007ce797812 */ /* 0x000fe200078ec0ff */
[----:B------:R-:W-:Y:S04]  /*8ce0*/  STS.U16 [R171+UR6+0x2c80], R195 ;  /* 0x002c80c3ab007988 */ /* 0x000fe80008000406 */
[----:B------:R-:W-:Y:S01]  /*8cf0*/  STS.U16 [R171+UR6+0x3400], R194 ;  /* 0x003400c2ab007988 */ /* 0x000fe20008000406 */
[----:B------:R-:W-:-:S03]  /*8d00*/  IMAD R121, R121, 0x110, RZ ;  /* 0x0000011079797824 */ /* 0x000fc600078e02ff */
[----:B------:R-:W-:Y:S04]  /*8d10*/  STS.U16 [R171+UR6+0x400], R208 ;  /* 0x000400d0ab007988 */ /* 0x000fe80008000406 */
[----:B------:R-:W-:Y:S04]  /*8d20*/  STS.U16 [R171+UR6+0x480], R209 ;  /* 0x000480d1ab007988 */ /* 0x000fe80008000406 */
[----:B------:R-:W-:Y:S04]  /*8d30*/  STS.U16 [R171+UR6+0xc00], R210 ;  /* 0x000c00d2ab007988 */ /* 0x000fe80008000406 */
[----:B------:R-:W-:Y:S04]  /*8d40*/  STS.U16 [R171+UR6+0xc80], R211 ;  /* 0x000c80d3ab007988 */ /* 0x000fe80008000406 */
[----:B------:R-:W-:Y:S04]  /*8d50*/  STS.U16 [R171+UR6+0x1400], R135 ;  /* 0x00140087ab007988 */ /* 0x000fe80008000406 */
[----:B------:R-:W-:Y:S04]  /*8d60*/  STS.U16 [R171+UR6+0x1480], R158 ;  /* 0x0014809eab007988 */ /* 0x000fe80008000406 */
[----:B------:R-:W-:Y:S04]  /*8d70*/  STS.U16 [R171+UR6+0x3480], R218 ;  /* 0x003480daab007988 */ /* 0x000fe80008000406 */
[----:B------:R-:W-:Y:S04]  /*8d80*/  STS.U16 [R171+UR6+0x3c00], R198 ;  /* 0x003c00c6ab007988 */ /* 0x000fe80008000406 */
[----:B------:R0:W-:Y:S02]  /*8d90*/  STS.U16 [R171+UR6+0x3c80], R141 ;  /* 0x003c808dab007988 */ /* 0x0001e40008000406 */
[----:B0-----:R-:W-:-:S05]  /*8da0*/  IMAD.SHL.U32 R171, R206, 0x2, RZ ;  /* 0x00000002ceab7824 */ /* 0x001fca00078e00ff */
[--C-:B------:R-:W-:Y:S02]  /*8db0*/  LOP3.LUT R0, R0, 0x10, R171.reuse, 0x78, !PT ;  /* 0x0000001000007812 */ /* 0x100fe400078e78ab */
[----:B------:R-:W-:Y:S02]  /*8dc0*/  LOP3.LUT R171, R121, 0x30, R171, 0x78, !PT ;  /* 0x0000003079ab7812 */ /* 0x000fe400078e78ab */
[----:B------:R-:W-:Y:S01]  /*8dd0*/  LOP3.LUT R121, R203, 0x50, RZ, 0x3c, !PT ;  /* 0x00000050cb797812 */ /* 0x000fe200078e3cff */
[----:B------:R-:W0:Y:S04]  /*8de0*/  S2UR UR8, SR_CgaCtaId ;  /* 0x00000000000879c3 */ /* 0x000e280000008800 */
[----:B------:R1:W-:Y:S02]  /*8df0*/  STS.U16 [R121+UR6+0x1d00], R110 ;  /* 0x001d006e79007988 */ /* 0x0003e40008000406 */
[----:B-1----:R-:W-:-:S05]  /*8e00*/  IMAD.SHL.U32 R110, R206, 0x40, RZ ;  /* 0x00000040ce6e7824 */ /* 0x002fca00078e00ff */
[----:B------:R-:W-:Y:S02]  /*8e10*/  LOP3.LUT R171, R171, 0x800, R110, 0xf8, !PT ;  /* 0x00000800abab7812 */ /* 0x000fe400078ef86e */
[C---:B------:R-:W-:Y:S02]  /*8e20*/  LOP3.LUT R110, R203.reuse, 0x60, RZ, 0x3c, !PT ;  /* 0x00000060cb6e7812 */ /* 0x040fe400078e3cff */
[----:B------:R-:W-:Y:S01]  /*8e30*/  LOP3.LUT R203, R203, 0x70, RZ, 0x3c, !PT ;  /* 0x00000070cbcb7812 */ /* 0x000fe200078e3cff */
        /* <DEDUP_REMOVED lines=43> */
[----:B--2---:R-:W-:Y:S04]  /*90f0*/  STS.U16 [R203+UR6+0x1700], R201 ;  /* 0x001700c9cb007988 */ /* 0x004fe80008000406 */
[----:B----4-:R-:W-:Y:S04]  /*9100*/  STS.U16 [R203+UR6+0x1780], R204 ;  /* 0x001780cccb007988 */ /* 0x010fe80008000406 */
[----:B---3--:R-:W-:Y:S04]  /*9110*/  STS.U16 [R203+UR6+0x3700], R205 ;  /* 0x003700cdcb007988 */ /* 0x008fe80008000406 */
[----:B-----5:R-:W-:Y:S01]  /*9120*/  STS.U16 [R203+UR6+0x3780], R140 ;  /* 0x0037808ccb007988 */ /* 0x020fe20008000406 */
[----:B------:R-:W-:Y:S01]  /*9130*/  IMAD.SHL.U32 R122, R206, 0x10, RZ ;  /* 0x00000010ce7a7824 */ /* 0x000fe200078e00ff */
[----:B------:R-:W-:-:S02]  /*9140*/  UMOV UR7, 0x400 ;  /* 0x0000040000077882 */ /* 0x000fc40000000000 */
[----:B0-----:R-:W-:Y:S01]  /*9150*/  ULEA UR7, UR8, UR7, 0x18 ;  /* 0x0000000708077291 */ /* 0x001fe2000f8ec03f */
[----:B------:R-:W-:Y:S01]  /*9160*/  BAR.SYNC.DEFER_BLOCKING 0x0 ;  /* 0x0000000000007b1d */ /* 0x000fe20000010000 */
[----:B------:R-:W-:-:S04]  /*9170*/  LOP3.LUT R122, R122, 0x100, RZ, 0xc0, !PT ;  /* 0x000001007a7a7812 */ /* 0x000fc800078ec0ff */
[----:B------:R-:W-:-:S05]  /*9180*/  IADD3 R0, R0, UR7, R122 ;  /* 0x0000000700007c10 */ /* 0x000fca000fffe07a */
[----:B------:R-:W-:Y:S04]  /*9190*/  LDSM.16.MT88.4 R96, [R0+0x4000] ;  /* 0x004000000060783b */ /* 0x000fe80000004200 */
[----:B------:R-:W0:Y:S04]  /*91a0*/  LDSM.16.M88.4 R116, [R171+UR7] ;  /* 0x00000007ab74783b */ /* 0x000e280008000200 */
[----:B------:R-:W1:Y:S04]  /*91b0*/  LDSM.16.M88.4 R120, [R171+UR7+0x1000] ;  /* 0x00100007ab78783b */ /* 0x000e680008000200 */
[----:B------:R-:W2:Y:S04]  /*91c0*/  LDSM.16.M88.4 R128, [R171+UR7+0x2000] ;  /* 0x00200007ab80783b */ /* 0x000ea80008000200 */
[----:B------:R-:W3:Y:S04]  /*91d0*/  LDSM.16.M88.4 R132, [R171+UR7+0x3000] ;  /* 0x00300007ab84783b */ /* 0x000ee80008000200 */
[----:B------:R-:W4:Y:S01]  /*91e0*/  LDSM.16.MT88.4 R140, [R0+0x4200] ;  /* 0x00420000008c783b */ /* 0x000f220000004200 */
[----:B------:R-:W-:-:S03]  /*91f0*/  LOP3.LUT R158, R171, 0x40, RZ, 0x3c, !PT ;  /* 0x00000040ab9e7812 */ /* 0x000fc600078e3cff */
[----:B------:R-:W-:Y:S04]  /*9200*/  LDSM.16.MT88.4 R136, [R0+0x4400] ;  /* 0x004400000088783b */ /* 0x000fe80000004200 */
[----:B------:R-:W5:Y:S04]  /*9210*/  LDSM.16.M88.4 R100, [R158+UR7+0x1000] ;  /* 0x001000079e64783b */ /* 0x000f680008000200 */
[----:B------:R-:W-:Y:S04]  /*9220*/  LDSM.16.M88.4 R104, [R158+UR7+0x2000] ;  /* 0x002000079e68783b */ /* 0x000fe80008000200 */
[----:B------:R-:W-:Y:S01]  /*9230*/  LDSM.16.M88.4 R108, [R158+UR7+0x3000] ;  /* 0x003000079e6c783b */ /* 0x000fe20008000200 */
[C---:B0-----:R-:W-:Y:S06]  /*9240*/  HMMA.16816.F32 R148, R96.reuse, R116, R148 ;  /* 0x000000746094723c */ /* 0x041fec0000001894 */
[C---:B-1----:R-:W-:Y:S06]  /*9250*/  HMMA.16816.F32 R144, R96.reuse, R120, R144 ;  /* 0x000000786090723c */ /* 0x042fec0000001890 */
[C---:B--2---:R-:W-:Y:S06]  /*9260*/  HMMA.16816.F32 R112, R96.reuse, R128, R112 ;  /* 0x000000806070723c */ /* 0x044fec0000001870 */
[----:B---3--:R-:W-:Y:S01]  /*9270*/  HMMA.16816.F32 R124, R96, R132, R124 ;  /* 0x00000084607c723c */ /* 0x008fe2000000187c */
[----:B------:R-:W0:Y:S05]  /*9280*/  LDSM.16.M88.4 R96, [R158+UR7] ;  /* 0x000000079e60783b */ /* 0x000e2a0008000200 */
[C---:B----4-:R-:W-:Y:S01]  /*9290*/  HMMA.16816.F32 R116, R140.reuse, R118, R148 ;  /* 0x000000768c74723c */ /* 0x050fe20000001894 */
[----:B------:R-:W-:Y:S05]  /*92a0*/  LDSM.16.M88.4 R148, [R171+UR7+0x2080] ;  /* 0x00208007ab94783b */ /* 0x000fea0008000200 */
[C---:B------:R-:W-:Y:S01]  /*92b0*/  HMMA.16816.F32 R120, R140.reuse, R122, R144 ;  /* 0x0000007a8c78723c */ /* 0x040fe20000001890 */
[----:B------:R-:W-:Y:S05]  /*92c0*/  LDSM.16.M88.4 R144, [R171+UR7+0x3080] ;  /* 0x00308007ab90783b */ /* 0x000fea0008000200 */
[C---:B------:R-:W-:Y:S01]  /*92d0*/  HMMA.16816.F32 R128, R140.reuse, R130, R112 ;  /* 0x000000828c80723c */ /* 0x040fe20000001870 */
[----:B------:R-:W1:Y:S05]  /*92e0*/  LDSM.16.MT88.4 R112, [R0+0x4600] ;  /* 0x004600000070783b */ /* 0x000e6a0000004200 */
[----:B------:R-:W-:Y:S01]  /*92f0*/  HMMA.16816.F32 R132, R140, R134, R124 ;  /* 0x000000868c84723c */ /* 0x000fe2000000187c */
[----:B------:R-:W-:Y:S11]  /*9300*/  LDSM.16.MT88.4 R140, [R0+0x4800] ;  /* 0x00480000008c783b */ /* 0x000ff60000004200 */
[C---:B-----5:R-:W-:Y:S06]  /*9310*/  HMMA.16816.F32 R120, R136.reuse, R100, R120 ;  /* 0x000000648878723c */ /* 0x060fec0000001878 */
[C---:B0-----:R-:W-:Y:S06]  /*9320*/  HMMA.16816.F32 R116, R136.reuse, R96, R116 ;  /* 0x000000608874723c */ /* 0x041fec0000001874 */
[C---:B------:R-:W-:Y:S01]  /*9330*/  HMMA.16816.F32 R124, R136.reuse, R104, R128 ;  /* 0x00000068887c723c */ /* 0x040fe20000001880 */
[----:B------:R-:W0:Y:S05]  /*9340*/  LDSM.16.M88.4 R128, [R171+UR7+0x1080] ;  /* 0x00108007ab80783b */ /* 0x000e2a0008000200 */
[----:B------:R-:W-:Y:S01]  /*9350*/  HMMA.16816.F32 R136, R136, R108, R132 ;  /* 0x0000006c8888723c */ /* 0x000fe20000001884 */
[----:B------:R-:W2:Y:S05]  /*9360*/  LDSM.16.M88.4 R132, [R171+UR7+0x80] ;  /* 0x00008007ab84783b */ /* 0x000eaa0008000200 */
[C---:B-1----:R-:W-:Y:S01]  /*9370*/  HMMA.16816.F32 R120, R112.reuse, R102, R120 ;  /* 0x000000667078723c */ /* 0x042fe20000001878 */
[----:B------:R-:W-:Y:S05]  /*9380*/  LDSM.16.MT88.4 R100, [R0+0x4c00] ;  /* 0x004c00000064783b */ /* 0x000fea0000004200 */
[C---:B------:R-:W-:Y:S01]  /*9390*/  HMMA.16816.F32 R116, R112.reuse, R98, R116 ;  /* 0x000000627074723c */ /* 0x040fe20000001874 */
[----:B------:R-:W1:Y:S05]  /*93a0*/  LDSM.16.MT88.4 R96, [R0+0x4a00] ;  /* 0x004a00000060783b */ /* 0x000e6a0000004200 */
[C---:B------:R-:W-:Y:S01]  /*93b0*/  HMMA.16816.F32 R124, R112.reuse, R106, R124 ;  /* 0x0000006a707c723c */ /* 0x040fe2000000187c */
[----:B------:R-:W-:Y:S05]  /*93c0*/  LDSM.16.M88.4 R104, [R158+UR7+0x80] ;  /* 0x000080079e68783b */ /* 0x000fea0008000200 */
[----:B------:R-:W-:Y:S01]  /*93d0*/  HMMA.16816.F32 R136, R112, R110, R136 ;  /* 0x0000006e7088723c */ /* 0x000fe20000001888 */
[----:B------:R-:W3:Y:S04]  /*93e0*/  LDSM.16.M88.4 R108, [R158+UR7+0x1080] ;  /* 0x001080079e6c783b */ /* 0x000ee80008000200 */
[----:B------:R-:W4:Y:S01]  /*93f0*/  LDSM.16.M88.4 R112, [R158+UR7+0x2080] ;  /* 0x002080079e70783b */ /* 0x000f220008000200 */
[C---:B0-----:R-:W-:Y:S06]  /*9400*/  HMMA.16816.F32 R120, R140.reuse, R128, R120 ;  /* 0x000000808c78723c */ /* 0x041fec0000001878 */
[C---:B--2---:R-:W-:Y:S06]  /*9410*/  HMMA.16816.F32 R116, R140.reuse, R132, R116 ;  /* 0x000000848c74723c */ /* 0x044fec0000001874 */
[C---:B------:R-:W-:Y:S06]  /*9420*/  HMMA.16816.F32 R124, R140.reuse, R148, R124 ;  /* 0x000000948c7c723c */ /* 0x040fec000000187c */
[----:B------:R-:W-:Y:S01]  /*9430*/  HMMA.16816.F32 R140, R140, R144, R136 ;  /* 0x000000908c8c723c */ /* 0x000fe20000001888 */
[----:B------:R-:W0:Y:S05]  /*9440*/  LDSM.16.M88.4 R136, [R158+UR7+0x3080] ;  /* 0x003080079e88783b */ /* 0x000e2a0008000200 */
[C---:B-1----:R-:W-:Y:S06]  /*9450*/  HMMA.16816.F32 R120, R96.reuse, R130, R120 ;  /* 0x000000826078723c */ /* 0x042fec0000001878 */
[C---:B------:R-:W-:Y:S06]  /*9460*/  HMMA.16816.F32 R116, R96.reuse, R134, R116 ;  /* 0x000000866074723c */ /* 0x040fec0000001874 */
[C---:B------:R-:W-:Y:S06]  /*9470*/  HMMA.16816.F32 R124, R96.reuse, R150, R124 ;  /* 0x00000096607c723c */ /* 0x040fec000000187c */
[----:B------:R-:W-:Y:S01]  /*9480*/  HMMA.16816.F32 R140, R96, R146, R140 ;  /* 0x00000092608c723c */ /* 0x000fe2000000188c */
[----:B------:R-:W1:Y:S05]  /*9490*/  LDSM.16.MT88.4 R96, [R0+0x4e00] ;  /* 0x004e00000060783b */ /* 0x000e6a0000004200 */
[C---:B---3--:R-:W-:Y:S06]  /*94a0*/  HMMA.16816.F32 R120, R100.reuse, R108, R120 ;  /* 0x0000006c6478723c */ /* 0x048fec0000001878 */
[C---:B------:R-:W-:Y:S06]  /*94b0*/  HMMA.16816.F32 R116, R100.reuse, R104, R116 ;  /* 0x000000686474723c */ /* 0x040fec0000001874 */
[C---:B----4-:R-:W-:Y:S06]  /*94c0*/  HMMA.16816.F32 R124, R100.reuse, R112, R124 ;  /* 0x00000070647c723c */ /* 0x050fec000000187c */
[----:B0-----:R-:W-:Y:S01]  /*94d0*/  HMMA.16816.F32 R140, R100, R136, R140 ;  /* 0x00000088648c723c */ /* 0x001fe2000000188c */
[----:B------:R-:W0:Y:S01]  /*94e0*/  LDC R100, c[0x0][0x238] ;  /* 0x00008e00ff647b82 */ /* 0x000e220000000800 */
[----:B------:R-:W-:-:S05]  /*94f0*/  VIADD R237, R237, 0xffffffff ;  /* 0xffffffffeded7836 */ /* 0x000fca0000000000 */
[----:B------:R-:W-:Y:S01]  /*9500*/  ISETP.NE.U32.AND P0, PT, R237, RZ, PT ;  /* 0x000000ffed00720c */ /* 0x000fe20003f05070 */
[----:B------:R-:W-:Y:S02]  /*9510*/  USHF.L.U32 UR6, UR13, 0x7, URZ ;  /* 0x000000070d067899 */ /* 0x000fe4000800063f */
[----:B------:R-:W-:Y:S02]  /*9520*/  UIADD3 UR9, UR9, -0x80, URZ ;  /* 0xffffff8009097890 */ /* 0x000fe4000fffe03f */
[----:B------:R-:W-:Y:S01]  /*9530*/  UIMAD.WIDE UR4, UR6, 0x2, UR4 ;  /* 0x00000002060478a5 */ /* 0x000fe2000f8e0204 */
[C---:B-1----:R-:W-:Y:S06]  /*9540*/  HMMA.16816.F32 R148, R96.reuse, R106, R116 ;  /* 0x0000006a6094723c */ /* 0x042fec0000001874 */
[----:B------:R-:W-:Y:S01]  /*9550*/  HMMA.16816.F32 R112, R96, R114, R124 ;  /* 0x000000726070723c */ /* 0x000fe2000000187c */
[----:B0-----:R-:W-:-:S05]  /*9560*/  IMAD.SHL.U32 R0, R100, 0x80, RZ ;  /* 0x0000008064007824 */ /* 0x001fca00078e00ff */
[----:B------:R-:W-:Y:S01]  /*9570*/  HMMA.16816.F32 R144, R96, R110, R120 ;  /* 0x0000006e6090723c */ /* 0x000fe20000001878 */
[----:B------:R-:W-:-:S05]  /*9580*/  IMAD.WIDE R94, R0, 0x2, R94 ;  /* 0x00000002005e7825 */ /* 0x000fca00078e025e */
[----:B------:R-:W-:Y:S01]  /*9590*/  HMMA.16816.F32 R124, R96, R138, R140 ;  /* 0x0000008a607c723c */ /* 0x000fe2000000188c */
[----:B------:R-:W-:-:S08]  /*95a0*/  NOP ;  /* 0x0000000000007918 */ /* 0x000fd00000000000 */
[----:B------:R-:W-:-:S15]  /*95b0*/  @P0 BRA `(.L_x_2) ;  /* 0xffffffb800440947 */ /* 0x000fde000383ffff */
[----:B------:R-:W-:Y:S02]  /*95c0*/  F2FP.F16.F32.PACK_AB R2, R147, R151 ;  /* 0x000000979302723e */ /* 0x000fe400000000ff */
[----:B------:R-:W-:Y:S02]  /*95d0*/  F2FP.F16.F32.PACK_AB R4, R145, R149 ;  /* 0x000000959104723e */ /* 0x000fe400000000ff */
[----:B------:R-:W-:Y:S02]  /*95e0*/  F2FP.F16.F32.PACK_AB R3, R127, R115 ;  /* 0x000000737f03723e */ /* 0x000fe400000000ff */
[----:B------:R-:W-:Y:S02]  /*95f0*/  F2FP.F16.F32.PACK_AB R147, R126, R114 ;  /* 0x000000727e93723e */ /* 0x000fe400000000ff */
[----:B------:R-:W-:Y:S02]  /*9600*/  F2FP.F16.F32.PACK_AB R146, R146, R150 ;  /* 0x000000969292723e */ /* 0x000fe400000000ff */
[----:B------:R-:W-:-:S02]  /*9610*/  F2FP.F16.F32.PACK_AB R5, R125, R113 ;  /* 0x000000717d05723e */ /* 0x000fc400000000ff */
[----:B------:R-:W-:Y:S02]  /*9620*/  F2FP.F16.F32.PACK_AB R145, R124, R112 ;  /* 0x000000707c91723e */ /* 0x000fe400000000ff */
[----:B------:R-:W-:-:S07]  /*9630*/  F2FP.F16.F32.PACK_AB R144, R144, R148 ;  /* 0x000000949090723e */ /* 0x000fce00000000ff */
.L_x_1:
[----:B------:R-:W3:Y:S01]  /*9640*/  LDL.LU R6, [R1+0x18c] ;  /* 0x00018c0001067983 */ /* 0x000ee20000300800 */
[----:B0-----:R-:W2:Y:S01]  /*9650*/  S2R R12, SR_TID.X ;  /* 0x00000000000c7919 */ /* 0x001ea20000002100 */
[----:B------:R-:W0:Y:S01]  /*9660*/  S2UR UR5, SR_CgaCtaId ;  /* 0x00000000000579c3 */ /* 0x000e220000008800 */
[----:B------:R-:W-:Y:S01]  /*9670*/  UMOV UR4, 0x400 ;  /* 0x0000040000047882 */ /* 0x000fe20000000000 */
[----:B------:R-:W-:Y:S01]  /*9680*/  ULDC.64 UR8, c[0x0][0x228] ;  /* 0x00008a0000087ab9 */ /* 0x000fe20000000a00 */
[----:B------:R-:W4:Y:S01]  /*9690*/  LDL.LU R7, [R1+0x184] ;  /* 0x0001840001077983 */ /* 0x000f220000300800 */
[----:B------:R-:W-:-:S03]  /*96a0*/  ULDC.64 UR6, c[0x0][0x220] ;  /* 0x0000880000067ab9 */ /* 0x000fc60000000a00 */
[----:B------:R-:W5:Y:S04]  /*96b0*/  LDL.LU R9, [R1+0x188] ;  /* 0x0001880001097983 */ /* 0x000f680000300800 */
[----:B------:R-:W5:Y:S01]  /*96c0*/  LDL.LU R13, [R1+0x180] ;  /* 0x00018000010d7983 */ /* 0x000f620000300800 */
[C-C-:B------:R-:W-:Y:S02]  /*96d0*/  LOP3.LUT R14, R159.reuse, 0x24, R170.reuse, 0xfe, !PT ;  /* 0x000000249f0e7812 */ /* 0x140fe400078efeaa */
[C-C-:B------:R-:W-:Y:S02]  /*96e0*/  LOP3.LUT R15, R159.reuse, 0x20, R170.reuse, 0xfe, !PT ;  /* 0x000000209f0f7812 */ /* 0x140fe400078efeaa */
[C-C-:B------:R-:W-:Y:S02]  /*96f0*/  LOP3.LUT R16, R159.reuse, 0x1c, R170.reuse, 0xfe, !PT ;  /* 0x0000001c9f107812 */ /* 0x140fe400078efeaa */
[----:B------:R-:W-:Y:S01]  /*9700*/  LOP3.LUT R17, R159, 0x18, R170, 0xfe, !PT ;  /* 0x000000189f117812 */ /* 0x000fe200078efeaa */
[----:B0-----:R-:W-:-:S03]  /*9710*/  ULEA UR4, UR5, UR4, 0x18 ;  /* 0x0000000405047291 */ /* 0x001fc6000f8ec03f */
[----:B------:R-:W-:Y:S01]  /*9720*/  ULDC UR5, c[0x0][0x244] ;  /* 0x0000910000057ab9 */ /* 0x000fe20000000800 */
[----:B--2---:R-:W-:Y:S01]  /*9730*/  IMAD.SHL.U32 R0, R12, 0x4, RZ ;  /* 0x000000040c007824 */ /* 0x004fe200078e00ff */
[----:B------:R-:W-:-:S04]  /*9740*/  SHF.R.S32.HI R8, RZ, 0x4, R12 ;  /* 0x00000004ff087819 */ /* 0x000fc8000001140c */
[----:B------:R-:W-:Y:S01]  /*9750*/  LOP3.LUT R0, R0, 0x38, RZ, 0xc0, !PT ;  /* 0x0000003800007812 */ /* 0x000fe200078ec0ff */
[----:B------:R-:W-:Y:S01]  /*9760*/  BAR.SYNC.DEFER_BLOCKING 0x0 ;  /* 0x0000000000007b1d */ /* 0x000fe20000010000 */
[----:B---3--:R-:W-:-:S04]  /*9770*/  ISETP.NE.U32.AND P0, PT, R6, RZ, PT ;  /* 0x000000ff0600720c */ /* 0x008fc80003f05070 */
[----:B------:R-:W-:Y:S02]  /*9780*/  SEL R6, RZ, 0x240, !P0 ;  /* 0x00000240ff067807 */ /* 0x000fe40004000000 */
[----:B----4-:R-:W-:Y:S02]  /*9790*/  LOP3.LUT R7, R0, 0x40, R7, 0xf8, !PT ;  /* 0x0000004000077812 */ /* 0x010fe400078ef807 */
[----:B------:R-:W-:Y:S02]  /*97a0*/  SGXT R0, R8, 0x1 ;  /* 0x000000010800781a */ /* 0x000fe40000000200 */
[----:B-----5:R-:W-:Y:S02]  /*97b0*/  LOP3.LUT R11, R6, 0x30, R9, 0xf8, !PT ;  /* 0x00000030060b7812 */ /* 0x020fe400078ef809 */
[----:B------:R-:W-:Y:S02]  /*97c0*/  LOP3.LUT R6, R12, 0x20, RZ, 0xc0, !PT ;  /* 0x000000200c067812 */ /* 0x000fe400078ec0ff */
[----:B------:R-:W-:-:S02]  /*97d0*/  LOP3.LUT R7, R7, 0x240, R0, 0x78, !PT ;  /* 0x0000024007077812 */ /* 0x000fc400078e7800 */
[----:B------:R-:W-:Y:S01]  /*97e0*/  SHF.R.S32.HI R8, RZ, 0x3, R12 ;  /* 0x00000003ff087819 */ /* 0x000fe2000001140c */
[----:B------:R-:W-:Y:S01]  /*97f0*/  IMAD.SHL.U32 R10, R6, 0x2, RZ ;  /* 0x00000002060a7824 */ /* 0x000fe200078e00ff */
[----:B------:R-:W-:Y:S01]  /*9800*/  LOP3.LUT R0, R12, 0x10, RZ, 0xc0, !PT ;  /* 0x000000100c007812 */ /* 0x000fe200078ec0ff */
[----:B------:R-:W-:Y:S01]  /*9810*/  IMAD R7, R6, 0x8, R7 ;  /* 0x0000000806077824 */ /* 0x000fe200078e0207 */
[----:B------:R-:W-:Y:S02]  /*9820*/  SGXT R8, R8, 0x1 ;  /* 0x000000010808781a */ /* 0x000fe40000000200 */
[----:B------:R-:W-:Y:S02]  /*9830*/  LOP3.LUT R11, R11, R10, RZ, 0x3c, !PT ;  /* 0x0000000a0b0b7212 */ /* 0x000fe400078e3cff */
[----:B------:R-:W-:Y:S01]  /*9840*/  LOP3.LUT R6, R7, 0x8, RZ, 0x3c, !PT ;  /* 0x0000000807067812 */ /* 0x000fe200078e3cff */
[----:B------:R-:W-:Y:S01]  /*9850*/  STS.64 [R7+UR4], R144 ;  /* 0x0000009007007988 */ /* 0x000fe20008000a04 */
[----:B------:R-:W-:-:S02]  /*9860*/  LOP3.LUT R9, R8, 0x408, RZ, 0xc0, !PT ;  /* 0x0000040808097812 */ /* 0x000fc400078ec0ff */
[----:B------:R-:W-:Y:S01]  /*9870*/  ISETP.GE.AND P0, PT, R13, UR8, PT ;  /* 0x000000080d007c0c */ /* 0x000fe2000bf06270 */
[----:B------:R0:W-:Y:S01]  /*9880*/  STS.64 [R7+UR4+0x80], R4 ;  /* 0x0000800407007988 */ /* 0x0001e20008000a04 */
[C-C-:B------:R-:W-:Y:S01]  /*9890*/  LOP3.LUT R10, R159.reuse, 0x30, R170.reuse, 0xfe, !PT ;  /* 0x000000309f0a7812 */ /* 0x140fe200078efeaa */
[----:B------:R-:W-:Y:S01]  /*98a0*/  IMAD R0, R0, 0x8, R9 ;  /* 0x0000000800007824 */ /* 0x000fe200078e0209 */
[C-C-:B------:R-:W-:Y:S01]  /*98b0*/  LOP3.LUT R9, R159.reuse, 0x10, R170.reuse, 0xfe, !PT ;  /* 0x000000109f097812 */ /* 0x140fe200078efeaa */
[----:B------:R-:W-:Y:S02]  /*98c0*/  STS.64 [R6+UR4+0x400], R146 ;  /* 0x0004009206007988 */ /* 0x000fe40008000a04 */
[----:B------:R-:W-:Y:S01]  /*98d0*/  IMAD.IADD R8, R0, 0x1, R11 ;  /* 0x0000000100087824 */ /* 0x000fe200078e020b */
[--C-:B------:R-:W-:Y:S01]  /*98e0*/  LOP3.LUT R11, R159, 0x34, R170.reuse, 0xfe, !PT ;  /* 0x000000349f0b7812 */ /* 0x100fe200078efeaa */
[----:B------:R1:W-:Y:S01]  /*98f0*/  STS.64 [R6+UR4+0x480], R2 ;  /* 0x0004800206007988 */ /* 0x0003e20008000a04 */
[----:B------:R-:W-:Y:S01]  /*9900*/  IMAD R0, R13, UR5, RZ ;  /* 0x000000050d007c24 */ /* 0x000fe2000f8e02ff */
[----:B------:R-:W-:Y:S01]  /*9910*/  ULDC UR5, c[0x0][0x248] ;  /* 0x0000920000057ab9 */ /* 0x000fe20000000800 */
[----:B------:R-:W-:Y:S01]  /*9920*/  LOP3.LUT R18, R8, 0x8, RZ, 0x3c, !PT ;  /* 0x0000000808127812 */ /* 0x000fe200078e3cff */
[----:B------:R-:W-:Y:S01]  /*9930*/  BAR.SYNC.DEFER_BLOCKING 0x0 ;  /* 0x0000000000007b1d */ /* 0x000fe20000010000 */
[----:B------:R-:W-:Y:S01]  /*9940*/  LOP3.LUT R13, R159, 0x28, R170, 0xfe, !PT ;  /* 0x000000289f0d7812 */ /* 0x000fe200078efeaa */
[----:B------:R-:W-:Y:S01]  /*9950*/  IMAD R19, R9, UR5, RZ ;  /* 0x0000000509137c24 */ /* 0x000fe2000f8e02ff */
[----:B------:R-:W-:-:S02]  /*9960*/  LEA R21, P1, R0, UR6, 0x1 ;  /* 0x0000000600157c11 */ /* 0x000fc4000f8208ff */
[C-C-:B0-----:R-:W-:Y:S02]  /*9970*/  LOP3.LUT R7, R159.reuse, 0xc, R170.reuse, 0xfe, !PT ;  /* 0x0000000c9f077812 */ /* 0x141fe400078efeaa */
[----:B------:R-:W-:Y:S02]  /*9980*/  LEA.HI.X.SX32 R22, R0, UR7, 0x1, P1 ;  /* 0x0000000700167c11 */ /* 0x000fe400088f0eff */
[C---:B-1----:R-:W-:Y:S02]  /*9990*/  LOP3.LUT R3, R159.reuse, R170, RZ, 0xfc, !PT ;  /* 0x000000aa9f037212 */ /* 0x042fe400078efcff */
[----:B------:R-:W-:Y:S02]  /*99a0*/  LOP3.LUT R2, R159, 0x4, R170, 0xfe, !PT ;  /* 0x000000049f027812 */ /* 0x000fe400078efeaa */
[C---:B------:R-:W-:Y:S01]  /*99b0*/  ISETP.LT.AND P2, PT, R3.reuse, UR9, !P0 ;  /* 0x0000000903007c0c */ /* 0x040fe2000c741270 */
[----:B------:R-:W-:Y:S01]  /*99c0*/  IMAD R3, R3, UR5, RZ ;  /* 0x0000000503037c24 */ /* 0x000fe2000f8e02ff */
[C---:B------:R-:W-:Y:S01]  /*99d0*/  ISETP.LT.AND P4, PT, R2.reuse, UR9, !P0 ;  /* 0x0000000902007c0c */ /* 0x040fe2000c781270 */
[----:B------:R-:W-:Y:S01]  /*99e0*/  IMAD R5, R2, UR5, RZ ;  /* 0x0000000502057c24 */ /* 0x000fe2000f8e02ff */
[----:B------:R-:W-:-:S02]  /*99f0*/  LEA.HI R6, R12, 0x3c, RZ, 0x1c ;  /* 0x0000003c0c067811 */ /* 0x000fc400078fe0ff */
[C-C-:B------:R-:W-:Y:S02]  /*9a00*/  LOP3.LUT R0, R159.reuse, 0x38, R170.reuse, 0xfe, !PT ;  /* 0x000000389f007812 */ /* 0x140fe400078efeaa */
[----:B------:R-:W-:Y:S02]  /*9a10*/  LOP3.LUT R12, R159, 0x2c, R170, 0xfe, !PT ;  /* 0x0000002c9f0c7812 */ /* 0x000fe400078efeaa */
[-C--:B------:R-:W-:Y:S01]  /*9a20*/  LEA R2, P1, R3, R21.reuse, 0x1 ;  /* 0x0000001503027211 */ /* 0x080fe200078208ff */
[----:B------:R-:W0:Y:S01]  /*9a30*/  LDS.64 R24, [R8+UR4] ;  /* 0x0000000408187984 */ /* 0x000e220008000a00 */
[----:B------:R-:W-:Y:S02]  /*9a40*/  LEA R4, P3, R5, R21, 0x1 ;  /* 0x0000001505047211 */ /* 0x000fe400078608ff */
[-C--:B------:R-:W-:Y:S01]  /*9a50*/  LEA.HI.X.SX32 R3, R3, R22.reuse, 0x1, P1 ;  /* 0x0000001603037211 */ /* 0x080fe200008f0eff */
[----:B------:R-:W1:Y:S01]  /*9a60*/  LDS.64 R28, [R18+UR4] ;  /* 0x00000004121c7984 */ /* 0x000e620008000a00 */
[----:B------:R-:W-:-:S02]  /*9a70*/  LEA.HI.X.SX32 R5, R5, R22, 0x1, P3 ;  /* 0x0000001605057211 */ /* 0x000fc400018f0eff */
[----:B------:R-:W-:Y:S01]  /*9a80*/  ISETP.LT.AND P3, PT, R7, UR9, !P0 ;  /* 0x0000000907007c0c */ /* 0x000fe2000c761270 */
[----:B------:R2:W3:Y:S04]  /*9a90*/  LDS.64 R26, [R8+UR4+0x100] ;  /* 0x00010004081a7984 */ /* 0x0004e80008000a00 */
[----:B------:R4:W5:Y:S01]  /*9aa0*/  LDS.64 R30, [R18+UR4+0x100] ;  /* 0x00010004121e7984 */ /* 0x0009620008000a00 */
[C-C-:B--2---:R-:W-:Y:S02]  /*9ab0*/  LOP3.LUT R8, R159.reuse, 0x14, R170.reuse, 0xfe, !PT ;  /* 0x000000149f087812 */ /* 0x144fe400078efeaa */
[C---:B------:R-:W-:Y:S02]  /*9ac0*/  LOP3.LUT R170, R159.reuse, 0x8, R170, 0xfe, !PT ;  /* 0x000000089faa7812 */ /* 0x040fe400078efeaa */
[----:B------:R-:W-:Y:S01]  /*9ad0*/  LOP3.LUT R159, R159, R6, RZ, 0xfc, !PT ;  /* 0x000000069f9f7212 */ /* 0x000fe200078efcff */
[----:B----4-:R-:W-:Y:S01]  /*9ae0*/  IMAD R18, R7, UR5, RZ ;  /* 0x0000000507127c24 */ /* 0x010fe2000f8e02ff */
[C---:B------:R-:W-:Y:S01]  /*9af0*/  ISETP.LT.AND P1, PT, R170.reuse, UR9, !P0 ;  /* 0x00000009aa007c0c */ /* 0x040fe2000c721270 */
[----:B------:R-:W-:-:S02]  /*9b00*/  IMAD R170, R170, UR5, RZ ;  /* 0x00000005aaaa7c24 */ /* 0x000fc4000f8e02ff */
[----:B------:R-:W-:Y:S01]  /*9b10*/  IMAD R20, R8, UR5, RZ ;  /* 0x0000000508147c24 */ /* 0x000fe2000f8e02ff */
[----:B0-----:R0:W-:Y:S01]  /*9b20*/  @P2 STG.E.U16 desc[UR10][R2.64], R24 ;  /* 0x0000001802002986 */ /* 0x0011e2000c10150a */
[----:B------:R-:W-:-:S03]  /*9b30*/  ISETP.LT.AND P2, PT, R9, UR9, !P0 ;  /* 0x0000000909007c0c */ /* 0x000fc6000c741270 */
[----:B-1----:R1:W-:Y:S01]  /*9b40*/  @P4 STG.E.U16 desc[UR10][R4.64], R28 ;  /* 0x0000001c04004986 */ /* 0x0023e2000c10150a */
[----:B------:R-:W-:-:S04]  /*9b50*/  LEA R6, P4, R170, R21, 0x1 ;  /* 0x00000015aa067211 */ /* 0x000fc800078808ff */
[-C--:B------:R-:W-:Y:S02]  /*9b60*/  LEA.HI.X.SX32 R7, R170, R22.reuse, 0x1, P4 ;  /* 0x00000016aa077211 */ /* 0x080fe400020f0eff */
[----:B------:R-:W-:Y:S02]  /*9b70*/  ISETP.LT.AND P4, PT, R8, UR9, !P0 ;  /* 0x0000000908007c0c */ /* 0x000fe4000c781270 */
[CC--:B------:R-:W-:Y:S01]  /*9b80*/  LEA R8, P5, R18.reuse, R21.reuse, 0x1 ;  /* 0x0000001512087211 */ /* 0x0c0fe200078a08ff */
[----:B---3--:R2:W-:Y:S01]  /*9b90*/  @P1 STG.E.U16 desc[UR10][R6.64], R26 ;  /* 0x0000001a06001986 */ /* 0x0085e2000c10150a */
[-C--:B0-----:R-:W-:Y:S02]  /*9ba0*/  LEA R2, P1, R19, R21.reuse, 0x1 ;  /* 0x0000001513027211 */ /* 0x081fe400078208ff */
[----:B------:R-:W-:Y:S02]  /*9bb0*/  LEA.HI.X.SX32 R9, R18, R22, 0x1, P5 ;  /* 0x0000001612097211 */ /* 0x000fe400028f0eff */
[----:B-1----:R-:W-:-:S02]  /*9bc0*/  LEA R4, P6, R20, R21, 0x1 ;  /* 0x0000001514047211 */ /* 0x002fc400078c08ff */
[----:B------:R-:W-:Y:S01]  /*9bd0*/  PRMT R24, R24, 0x7632, R24 ;  /* 0x0000763218187816 */ /* 0x000fe20000000018 */
[----:B-----5:R-:W-:Y:S01]  /*9be0*/  @P3 STG.E.U16 desc[UR10][R8.64], R30 ;  /* 0x0000001e08003986 */ /* 0x020fe2000c10150a */
[-C--:B------:R-:W-:Y:S02]  /*9bf0*/  LEA.HI.X.SX32 R3, R19, R22.reuse, 0x1, P1 ;  /* 0x0000001613037211 */ /* 0x080fe400008f0eff */
[----:B------:R-:W-:Y:S02]  /*9c00*/  PRMT R28, R28, 0x7632, R28 ;  /* 0x000076321c1c7816 */ /* 0x000fe4000000001c */
[----:B------:R-:W-:Y:S01]  /*9c10*/  LEA.HI.X.SX32 R5, R20, R22, 0x1, P6 ;  /* 0x0000001614057211 */ /* 0x000fe200030f0eff */
[----:B------:R0:W-:Y:S01]  /*9c20*/  @P2 STG.E.U16 desc[UR10][R2.64], R24 ;  /* 0x0000001802002986 */ /* 0x0001e2000c10150a */
[C---:B------:R-:W-:Y:S01]  /*9c30*/  ISETP.LT.AND P1, PT, R17.reuse, UR9, !P0 ;  /* 0x0000000911007c0c */ /* 0x040fe2000c721270 */
[----:B------:R-:W-:Y:S01]  /*9c40*/  IMAD R17, R17, UR5, RZ ;  /* 0x0000000511117c24 */ /* 0x000fe2000f8e02ff */
[C---:B------:R-:W-:Y:S01]  /*9c50*/  ISETP.LT.AND P3, PT, R16.reuse, UR9, !P0 ;  /* 0x0000000910007c0c */ /* 0x040fe2000c761270 */
[----:B------:R-:W-:Y:S01]  /*9c60*/  IMAD R16, R16, UR5, RZ ;  /* 0x0000000510107c24 */ /* 0x000fe2000f8e02ff */
[----:B------:R1:W-:Y:S01]  /*9c70*/  @P4 STG.E.U16 desc[UR10][R4.64], R28 ;  /* 0x0000001c04004986 */ /* 0x0003e2000c10150a */
[C---:B------:R-:W-:Y:S01]  /*9c80*/  ISETP.LT.AND P2, PT, R15.reuse, UR9, !P0 ;  /* 0x000000090f007c0c */ /* 0x040fe2000c741270 */
[----:B------:R-:W-:Y:S01]  /*9c90*/  IMAD R15, R15, UR5, RZ ;  /* 0x000000050f0f7c24 */ /* 0x000fe2000f8e02ff */
[----:B--2---:R-:W-:-:S02]  /*9ca0*/  LEA R6, P6, R17, R21, 0x1 ;  /* 0x0000001511067211 */ /* 0x004fc400078c08ff */
[C---:B------:R-:W-:Y:S01]  /*9cb0*/  ISETP.LT.AND P4, PT, R14.reuse, UR9, !P0 ;  /* 0x000000090e007c0c */ /* 0x040fe2000c781270 */
[----:B------:R-:W-:Y:S01]  /*9cc0*/  IMAD R14, R14, UR5, RZ ;  /* 0x000000050e0e7c24 */ /* 0x000fe2000f8e02ff */
[CC--:B0-----:R-:W-:Y:S02]  /*9cd0*/  LEA R2, P5, R16.reuse, R21.reuse, 0x1 ;  /* 0x0000001510027211 */ /* 0x0c1fe400078a08ff */
[-C--:B------:R-:W-:Y:S01]  /*9ce0*/  LEA.HI.X.SX32 R7, R17, R22.reuse, 0x1, P6 ;  /* 0x0000001611077211 */ /* 0x080fe200030f0eff */
[----:B------:R-:W-:Y:S01]  /*9cf0*/  IMAD R17, R159, UR5, RZ ;  /* 0x000000059f117c24 */ /* 0x000fe2000f8e02ff */
[----:B------:R-:W-:Y:S01]  /*9d00*/  LEA.HI.X.SX32 R3, R16, R22, 0x1, P5 ;  /* 0x0000001610037211 */ /* 0x000fe200028f0eff */
[----:B------:R-:W-:Y:S01]  /*9d10*/  IMAD R16, R0, UR5, RZ ;  /* 0x0000000500107c24 */ /* 0x000fe2000f8e02ff */
[-C--:B-1----:R-:W-:Y:S02]  /*9d20*/  LEA R4, P6, R15, R21.reuse, 0x1 ;  /* 0x000000150f047211 */ /* 0x082fe400078c08ff */
[----:B------:R-:W-:-:S02]  /*9d30*/  LEA R8, P5, R14, R21, 0x1 ;  /* 0x000000150e087211 */ /* 0x000fc400078a08ff */
[----:B------:R-:W-:Y:S02]  /*9d40*/  PRMT R26, R26, 0x7632, R26 ;  /* 0x000076321a1a7816 */ /* 0x000fe4000000001a */
[----:B------:R-:W-:Y:S02]  /*9d50*/  PRMT R30, R30, 0x7632, R30 ;  /* 0x000076321e1e7816 */ /* 0x000fe4000000001e */
[-C--:B------:R-:W-:Y:S01]  /*9d60*/  LEA.HI.X.SX32 R5, R15, R22.reuse, 0x1, P6 ;  /* 0x000000160f057211 */ /* 0x080fe200030f0eff */
[----:B------:R0:W-:Y:S01]  /*9d70*/  @P1 STG.E.U16 desc[UR10][R6.64], R26 ;  /* 0x0000001a06001986 */ /* 0x0001e2000c10150a */
[----:B------:R-:W-:Y:S01]  /*9d80*/  LEA.HI.X.SX32 R9, R14, R22, 0x1, P5 ;  /* 0x000000160e097211 */ /* 0x000fe200028f0eff */
[C---:B------:R-:W-:Y:S01]  /*9d90*/  IMAD R14, R10.reuse, UR5, RZ ;  /* 0x000000050a0e7c24 */ /* 0x040fe2000f8e02ff */
[C---:B------:R-:W-:Y:S01]  /*9da0*/  ISETP.LT.AND P5, PT, R13.reuse, UR9, !P0 ;  /* 0x000000090d007c0c */ /* 0x040fe2000c7a1270 */
[----:B------:R1:W-:Y:S01]  /*9db0*/  @P3 STG.E.U16 desc[UR10][R2.64], R30 ;  /* 0x0000001e02003986 */ /* 0x0003e2000c10150a */
[----:B------:R-:W-:Y:S01]  /*9dc0*/  IMAD R13, R13, UR5, RZ ;  /* 0x000000050d0d7c24 */ /* 0x000fe2000f8e02ff */
[----:B------:R-:W-:Y:S01]  /*9dd0*/  ISETP.LT.AND P3, PT, R10, UR9, !P0 ;  /* 0x000000090a007c0c */ /* 0x000fe2000c761270 */
[----:B------:R-:W-:Y:S01]  /*9de0*/  IMAD R15, R11, UR5, RZ ;  /* 0x000000050b0f7c24 */ /* 0x000fe2000f8e02ff */
[----:B------:R2:W-:Y:S04]  /*9df0*/  @P2 STG.E.U16 desc[UR10][R4.64], R25 ;  /* 0x0000001904002986 */ /* 0x0005e8000c10150a */
[----:B------:R3:W-:Y:S01]  /*9e00*/  @P4 STG.E.U16 desc[UR10][R8.64], R29 ;  /* 0x0000001d08004986 */ /* 0x0007e2000c10150a */
[C---:B------:R-:W-:Y:S01]  /*9e10*/  ISETP.LT.AND P4, PT, R12.reuse, UR9, !P0 ;  /* 0x000000090c007c0c */ /* 0x040fe2000c781270 */
[----:B------:R-:W-:Y:S01]  /*9e20*/  IMAD R12, R12, UR5, RZ ;  /* 0x000000050c0c7c24 */ /* 0x000fe2000f8e02ff */
[----:B0-----:R-:W-:-:S02]  /*9e30*/  LEA R6, P2, R14, R21, 0x1 ;  /* 0x000000150e067211 */ /* 0x001fc400078408ff */
[-C--:B-1----:R-:W-:Y:S02]  /*9e40*/  LEA R2, P6, R13, R21.reuse, 0x1 ;  /* 0x000000150d027211 */ /* 0x082fe400078c08ff */
[-C--:B------:R-:W-:Y:S02]  /*9e50*/  LEA.HI.X.SX32 R7, R14, R22.reuse, 0x1, P2 ;  /* 0x000000160e077211 */ /* 0x080fe400010f0eff */
[CC--:B--2---:R-:W-:Y:S02]  /*9e60*/  LEA R4, P1, R12.reuse, R21.reuse, 0x1 ;  /* 0x000000150c047211 */ /* 0x0c4fe400078208ff */
[----:B------:R-:W-:Y:S02]  /*9e70*/  ISETP.LT.AND P2, PT, R11, UR9, !P0 ;  /* 0x000000090b007c0c */ /* 0x000fe4000c741270 */
[----:B------:R-:W-:Y:S02]  /*9e80*/  LEA.HI.X.SX32 R5, R12, R22, 0x1, P1 ;  /* 0x000000160c057211 */ /* 0x000fe400008f0eff */
[----:B------:R-:W-:-:S02]  /*9e90*/  LEA R10, P1, R16, R21, 0x1 ;  /* 0x00000015100a7211 */ /* 0x000fc400078208ff */
[-C--:B------:R-:W-:Y:S02]  /*9ea0*/  LEA.HI.X.SX32 R3, R13, R22.reuse, 0x1, P6 ;  /* 0x000000160d037211 */ /* 0x080fe400030f0eff */
[----:B------:R-:W-:Y:S02]  /*9eb0*/  LEA.HI.X.SX32 R11, R16, R22, 0x1, P1 ;  /* 0x00000016100b7211 */ /* 0x000fe400008f0eff */
[----:B------:R-:W-:Y:S01]  /*9ec0*/  ISETP.LT.AND P1, PT, R0, UR9, !P0 ;  /* 0x0000000900007c0c */ /* 0x000fe2000c721270 */
[----:B------:R0:W-:Y:S01]  /*9ed0*/  @P5 STG.E.U16 desc[UR10][R2.64], R27 ;  /* 0x0000001b02005986 */ /* 0x0001e2000c10150a */
[----:B------:R-:W-:Y:S02]  /*9ee0*/  ISETP.LT.AND P0, PT, R159, UR9, !P0 ;  /* 0x000000099f007c0c */ /* 0x000fe4000c701270 */
[----:B---3--:R-:W-:Y:S01]  /*9ef0*/  LEA R8, P6, R15, R21, 0x1 ;  /* 0x000000150f087211 */ /* 0x008fe200078c08ff */
[----:B------:R0:W-:Y:S01]  /*9f00*/  @P4 STG.E.U16 desc[UR10][R4.64], R31 ;  /* 0x0000001f04004986 */ /* 0x0001e2000c10150a */
[----:B------:R-:W-:-:S02]  /*9f10*/  PRMT R25, R25, 0x7632, R25 ;  /* 0x0000763219197816 */ /* 0x000fc40000000019 */
[-C--:B------:R-:W-:Y:S02]  /*9f20*/  LEA.HI.X.SX32 R9, R15, R22.reuse, 0x1, P6 ;  /* 0x000000160f097211 */ /* 0x080fe400030f0eff */
[----:B------:R-:W-:Y:S01]  /*9f30*/  PRMT R29, R29, 0x7632, R29 ;  /* 0x000076321d1d7816 */ /* 0x000fe2000000001d */
[----:B------:R0:W-:Y:S01]  /*9f40*/  @P3 STG.E.U16 desc[UR10][R6.64], R25 ;  /* 0x0000001906003986 */ /* 0x0001e2000c10150a */
[----:B------:R-:W-:Y:S02]  /*9f50*/  PRMT R0, R27, 0x7632, R0 ;  /* 0x000076321b007816 */ /* 0x000fe40000000000 */
[C---:B------:R-:W-:Y:S01]  /*9f60*/  LEA R12, P6, R17.reuse, R21, 0x1 ;  /* 0x00000015110c7211 */ /* 0x040fe200078c08ff */
[----:B------:R0:W-:Y:S03]  /*9f70*/  @P2 STG.E.U16 desc[UR10][R8.64], R29 ;  /* 0x0000001d08002986 */ /* 0x0001e6000c10150a */
[----:B------:R-:W-:Y:S01]  /*9f80*/  LEA.HI.X.SX32 R13, R17, R22, 0x1, P6 ;  /* 0x00000016110d7211 */ /* 0x000fe200030f0eff */
[----:B------:R0:W-:Y:S01]  /*9f90*/  @P1 STG.E.U16 desc[UR10][R10.64], R0 ;  /* 0x000000000a001986 */ /* 0x0001e2000c10150a */
[----:B------:R-:W-:Y:S07]  /*9fa0*/  @!P0 EXIT ;  /* 0x000000000000894d */ /* 0x000fee0003800000 */
[----:B0-----:R-:W-:-:S05]  /*9fb0*/  PRMT R6, R31, 0x7632, R6 ;  /* 0x000076321f067816 */ /* 0x001fca0000000006 */
[----:B------:R-:W-:Y:S01]  /*9fc0*/  STG.E.U16 desc[UR10][R12.64], R6 ;  /* 0x000000060c007986 */ /* 0x000fe2000c10150a */
[----:B------:R-:W-:Y:S05]  /*9fd0*/  EXIT ;  /* 0x000000000000794d */ /* 0x000fea0003800000 */
.L_x_3:
[----:B------:R-:W-:-:S00]  /*9fe0*/  BRA `(.L_x_3) ;  /* 0xfffffffc00fc7947 */ /* 0x000fc0000383ffff */
[----:B------:R-:W-:-:S00]  /*9ff0*/  NOP ;  /* 0x0000000000007918 */ /* 0x000fc00000000000 */
        /* <DEDUP_REMOVED lines=8> */
.L_x_4:


//--------------------- .nv.shared.matmul_kernel  --------------------------
	.section	.nv.shared.matmul_kernel,"aw",@nobits
	.sectionflags	@""
	.align	16
	.zero		1024


//--------------------- .nv.shared.reserved.0     --------------------------
	.section	.nv.shared.reserved.0,"aw",@nobits
	.weak		__nv_reservedSMEM_offset_0_alias
	.size		__nv_reservedSMEM_offset_0_alias, 0, 0
	.other		__nv_reservedSMEM_offset_0_alias,@"STO_CUDA_RESERVED_SHARED STV_DEFAULT"
__nv_reservedSMEM_offset_0_alias:
	.zero		0


//--------------------- .nv.constant0.matmul_kernel --------------------------
	.section	.nv.constant0.matmul_kernel,"a",@progbits
	.sectionflags	@""
	.align	4
.nv.constant0.matmul_kernel:
	.zero		608


//--------------------- SYMBOLS --------------------------

	.type		.nv.reservedSmem.offset0,@object
	.size		.nv.reservedSmem.offset0,0x4
